//
// Generated by NVIDIA NVVM Compiler
//
// Compiler Build ID: CL-36424714
// Cuda compilation tools, release 13.0, V13.0.88
// Based on NVVM 20.0.0
//

.version 9.0
.target sm_100
.address_size 64

	// .globl	_Z18bilinearCropKernelPKfPfS0_iii
// _ZZ17l2NormalizeKernelPfiiE10shared_sum has been demoted

.visible .entry _Z18bilinearCropKernelPKfPfS0_iii(
	.param .u64 .ptr .align 1 _Z18bilinearCropKernelPKfPfS0_iii_param_0,
	.param .u64 .ptr .align 1 _Z18bilinearCropKernelPKfPfS0_iii_param_1,
	.param .u64 .ptr .align 1 _Z18bilinearCropKernelPKfPfS0_iii_param_2,
	.param .u32 _Z18bilinearCropKernelPKfPfS0_iii_param_3,
	.param .u32 _Z18bilinearCropKernelPKfPfS0_iii_param_4,
	.param .u32 _Z18bilinearCropKernelPKfPfS0_iii_param_5
)
{
	.reg .pred 	%p<4>;
	.reg .b16 	%rs<6>;
	.reg .b32 	%r<35>;
	.reg .b32 	%f<65>;
	.reg .b64 	%rd<28>;

	ld.param.u64 	%rd1, [_Z18bilinearCropKernelPKfPfS0_iii_param_0];
	ld.param.u64 	%rd2, [_Z18bilinearCropKernelPKfPfS0_iii_param_1];
	ld.param.u64 	%rd3, [_Z18bilinearCropKernelPKfPfS0_iii_param_2];
	ld.param.u32 	%r3, [_Z18bilinearCropKernelPKfPfS0_iii_param_3];
	ld.param.u32 	%r4, [_Z18bilinearCropKernelPKfPfS0_iii_param_4];
	ld.param.u32 	%r5, [_Z18bilinearCropKernelPKfPfS0_iii_param_5];
	mov.u32 	%r1, %ctaid.x;
	mov.u32 	%r6, %ctaid.y;
	mov.u32 	%r7, %ntid.x;
	mov.u32 	%r8, %tid.x;
	mad.lo.s32 	%r9, %r6, %r7, %r8;
	setp.ge.s32 	%p1, %r1, %r5;
	setp.gt.u32 	%p2, %r9, 12543;
	or.pred  	%p3, %p1, %p2;
	@%p3 bra 	$L__BB0_2;
	cvta.to.global.u64 	%rd4, %rd1;
	cvta.to.global.u64 	%rd5, %rd2;
	cvta.to.global.u64 	%rd6, %rd3;
	cvt.u16.u32 	%rs1, %r9;
	shr.u16 	%rs2, %rs1, 4;
	mul.hi.u16 	%rs3, %rs2, 9363;
	mul.lo.s16 	%rs4, %rs3, 112;
	sub.s16 	%rs5, %rs1, %rs4;
	cvt.u32.u16 	%r10, %rs5;
	shl.b32 	%r11, %r1, 2;
	mul.wide.u32 	%rd7, %r11, 4;
	add.s64 	%rd8, %rd6, %rd7;
	ld.global.nc.f32 	%f1, [%rd8];
	ld.global.nc.f32 	%f2, [%rd8+4];
	ld.global.nc.f32 	%f3, [%rd8+8];
	ld.global.nc.f32 	%f4, [%rd8+12];
	sub.f32 	%f5, %f3, %f1;
	cvt.rn.f32.u16 	%f6, %rs5;
	add.f32 	%f7, %f6, 0f3F000000;
	mul.f32 	%f8, %f7, %f5;
	div.rn.f32 	%f9, %f8, 0f42E00000;
	add.f32 	%f10, %f1, %f9;
	sub.f32 	%f11, %f4, %f2;
	cvt.rn.f32.u16 	%f12, %rs3;
	add.f32 	%f13, %f12, 0f3F000000;
	mul.f32 	%f14, %f13, %f11;
	div.rn.f32 	%f15, %f14, 0f42E00000;
	add.f32 	%f16, %f2, %f15;
	cvt.rmi.f32.f32 	%f17, %f10;
	cvt.rzi.s32.f32 	%r12, %f17;
	cvt.rmi.f32.f32 	%f18, %f16;
	cvt.rzi.s32.f32 	%r13, %f18;
	add.s32 	%r14, %r12, 1;
	add.s32 	%r15, %r4, -1;
	min.s32 	%r16, %r14, %r15;
	add.s32 	%r17, %r13, 1;
	add.s32 	%r18, %r3, -1;
	min.s32 	%r19, %r17, %r18;
	min.s32 	%r20, %r12, %r15;
	min.s32 	%r21, %r13, %r18;
	max.s32 	%r22, %r21, 0;
	cvt.rn.f32.s32 	%f19, %r12;
	sub.f32 	%f20, %f10, %f19;
	cvt.rn.f32.s32 	%f21, %r13;
	sub.f32 	%f22, %f16, %f21;
	mul.lo.s32 	%r23, %r4, %r3;
	mul.lo.s32 	%r24, %r22, %r4;
	mul.lo.s32 	%r25, %r19, %r4;
	mul.lo.s32 	%r26, %r1, 37632;
	cvt.u32.u16 	%r27, %rs4;
	or.b32  	%r28, %r26, %r10;
	add.s32 	%r29, %r28, %r27;
	mov.f32 	%f23, 0f3F800000;
	sub.f32 	%f24, %f23, %f22;
	sub.f32 	%f25, %f23, %f20;
	max.s32 	%r30, %r20, 0;
	add.s32 	%r31, %r24, %r30;
	mul.wide.s32 	%rd9, %r31, 4;
	add.s64 	%rd10, %rd4, %rd9;
	ld.global.nc.f32 	%f26, [%rd10];
	add.s32 	%r32, %r24, %r16;
	mul.wide.s32 	%rd11, %r32, 4;
	add.s64 	%rd12, %rd4, %rd11;
	ld.global.nc.f32 	%f27, [%rd12];
	add.s32 	%r33, %r25, %r30;
	mul.wide.s32 	%rd13, %r33, 4;
	add.s64 	%rd14, %rd4, %rd13;
	ld.global.nc.f32 	%f28, [%rd14];
	add.s32 	%r34, %r25, %r16;
	mul.wide.s32 	%rd15, %r34, 4;
	add.s64 	%rd16, %rd4, %rd15;
	ld.global.nc.f32 	%f29, [%rd16];
	mul.f32 	%f30, %f25, %f26;
	mul.f32 	%f31, %f20, %f27;
	mul.f32 	%f32, %f24, %f31;
	fma.rn.f32 	%f33, %f24, %f30, %f32;
	mul.f32 	%f34, %f25, %f28;
	fma.rn.f32 	%f35, %f22, %f34, %f33;
	mul.f32 	%f36, %f20, %f29;
	fma.rn.f32 	%f37, %f22, %f36, %f35;
	fma.rn.f32 	%f38, %f37, 0f3FFF0000, 0fBF7F0000;
	mul.wide.u32 	%rd17, %r29, 4;
	add.s64 	%rd18, %rd5, %rd17;
	st.global.f32 	[%rd18], %f38;
	mul.wide.s32 	%rd19, %r23, 4;
	add.s64 	%rd20, %rd10, %rd19;
	ld.global.nc.f32 	%f39, [%rd20];
	add.s64 	%rd21, %rd12, %rd19;
	ld.global.nc.f32 	%f40, [%rd21];
	add.s64 	%rd22, %rd14, %rd19;
	ld.global.nc.f32 	%f41, [%rd22];
	add.s64 	%rd23, %rd16, %rd19;
	ld.global.nc.f32 	%f42, [%rd23];
	mul.f32 	%f43, %f25, %f39;
	mul.f32 	%f44, %f20, %f40;
	mul.f32 	%f45, %f24, %f44;
	fma.rn.f32 	%f46, %f24, %f43, %f45;
	mul.f32 	%f47, %f25, %f41;
	fma.rn.f32 	%f48, %f22, %f47, %f46;
	mul.f32 	%f49, %f20, %f42;
	fma.rn.f32 	%f50, %f22, %f49, %f48;
	fma.rn.f32 	%f51, %f50, 0f3FFF0000, 0fBF7F0000;
	st.global.f32 	[%rd18+50176], %f51;
	add.s64 	%rd24, %rd20, %rd19;
	ld.global.nc.f32 	%f52, [%rd24];
	add.s64 	%rd25, %rd21, %rd19;
	ld.global.nc.f32 	%f53, [%rd25];
	add.s64 	%rd26, %rd22, %rd19;
	ld.global.nc.f32 	%f54, [%rd26];
	add.s64 	%rd27, %rd23, %rd19;
	ld.global.nc.f32 	%f55, [%rd27];
	mul.f32 	%f56, %f25, %f52;
	mul.f32 	%f57, %f20, %f53;
	mul.f32 	%f58, %f24, %f57;
	fma.rn.f32 	%f59, %f24, %f56, %f58;
	mul.f32 	%f60, %f25, %f54;
	fma.rn.f32 	%f61, %f22, %f60, %f59;
	mul.f32 	%f62, %f20, %f55;
	fma.rn.f32 	%f63, %f22, %f62, %f61;
	fma.rn.f32 	%f64, %f63, 0f3FFF0000, 0fBF7F0000;
	st.global.f32 	[%rd18+100352], %f64;
$L__BB0_2:
	ret;

}
	// .globl	_Z17expandBoxesKernelPfiii
.visible .entry _Z17expandBoxesKernelPfiii(
	.param .u64 .ptr .align 1 _Z17expandBoxesKernelPfiii_param_0,
	.param .u32 _Z17expandBoxesKernelPfiii_param_1,
	.param .u32 _Z17expandBoxesKernelPfiii_param_2,
	.param .u32 _Z17expandBoxesKernelPfiii_param_3
)
{
	.reg .pred 	%p<2>;
	.reg .b32 	%r<9>;
	.reg .b32 	%f<35>;
	.reg .b64 	%rd<5>;

	ld.param.u64 	%rd1, [_Z17expandBoxesKernelPfiii_param_0];
	ld.param.u32 	%r4, [_Z17expandBoxesKernelPfiii_param_1];
	ld.param.u32 	%r2, [_Z17expandBoxesKernelPfiii_param_2];
	ld.param.u32 	%r3, [_Z17expandBoxesKernelPfiii_param_3];
	mov.u32 	%r5, %ctaid.x;
	mov.u32 	%r6, %ntid.x;
	mov.u32 	%r7, %tid.x;
	mad.lo.s32 	%r1, %r5, %r6, %r7;
	setp.ge.s32 	%p1, %r1, %r4;
	@%p1 bra 	$L__BB1_2;
	cvta.to.global.u64 	%rd2, %rd1;
	shl.b32 	%r8, %r1, 2;
	mul.wide.s32 	%rd3, %r8, 4;
	add.s64 	%rd4, %rd2, %rd3;
	ld.global.f32 	%f1, [%rd4];
	ld.global.f32 	%f2, [%rd4+4];
	ld.global.f32 	%f3, [%rd4+8];
	ld.global.f32 	%f4, [%rd4+12];
	sub.f32 	%f5, %f3, %f1;
	sub.f32 	%f6, %f4, %f2;
	mul.f32 	%f7, %f5, 0f3ECCCCCD;
	mul.f32 	%f8, %f6, 0f3ECCCCCD;
	sub.f32 	%f9, %f1, %f7;
	sub.f32 	%f10, %f2, %f8;
	add.f32 	%f11, %f3, %f7;
	add.f32 	%f12, %f4, %f8;
	sub.f32 	%f13, %f11, %f9;
	sub.f32 	%f14, %f12, %f10;
	max.f32 	%f15, %f13, %f14;
	add.f32 	%f16, %f9, %f11;
	mul.f32 	%f17, %f16, 0f3F000000;
	add.f32 	%f18, %f10, %f12;
	mul.f32 	%f19, %f18, 0f3F000000;
	mul.f32 	%f20, %f15, 0f3F000000;
	sub.f32 	%f21, %f17, %f20;
	sub.f32 	%f22, %f19, %f20;
	add.f32 	%f23, %f17, %f20;
	add.f32 	%f24, %f19, %f20;
	cvt.rn.f32.s32 	%f25, %r3;
	min.f32 	%f26, %f25, %f21;
	max.f32 	%f27, %f26, 0f00000000;
	st.global.f32 	[%rd4], %f27;
	cvt.rn.f32.s32 	%f28, %r2;
	min.f32 	%f29, %f28, %f22;
	max.f32 	%f30, %f29, 0f00000000;
	st.global.f32 	[%rd4+4], %f30;
	min.f32 	%f31, %f25, %f23;
	max.f32 	%f32, %f31, 0f00000000;
	st.global.f32 	[%rd4+8], %f32;
	min.f32 	%f33, %f28, %f24;
	max.f32 	%f34, %f33, 0f00000000;
	st.global.f32 	[%rd4+12], %f34;
$L__BB1_2:
	ret;

}
	// .globl	_Z20transformBoxesKernelPKfPfifffii
.visible .entry _Z20transformBoxesKernelPKfPfifffii(
	.param .u64 .ptr .align 1 _Z20transformBoxesKernelPKfPfifffii_param_0,
	.param .u64 .ptr .align 1 _Z20transformBoxesKernelPKfPfifffii_param_1,
	.param .u32 _Z20transformBoxesKernelPKfPfifffii_param_2,
	.param .f32 _Z20transformBoxesKernelPKfPfifffii_param_3,
	.param .f32 _Z20transformBoxesKernelPKfPfifffii_param_4,
	.param .f32 _Z20transformBoxesKernelPKfPfifffii_param_5,
	.param .u32 _Z20transformBoxesKernelPKfPfifffii_param_6,
	.param .u32 _Z20transformBoxesKernelPKfPfifffii_param_7
)
{
	.reg .pred 	%p<2>;
	.reg .b32 	%r<9>;
	.reg .b32 	%f<30>;
	.reg .b64 	%rd<8>;

	ld.param.u64 	%rd1, [_Z20transformBoxesKernelPKfPfifffii_param_0];
	ld.param.u64 	%rd2, [_Z20transformBoxesKernelPKfPfifffii_param_1];
	ld.param.u32 	%r4, [_Z20transformBoxesKernelPKfPfifffii_param_2];
	ld.param.f32 	%f1, [_Z20transformBoxesKernelPKfPfifffii_param_3];
	ld.param.f32 	%f2, [_Z20transformBoxesKernelPKfPfifffii_param_4];
	ld.param.f32 	%f3, [_Z20transformBoxesKernelPKfPfifffii_param_5];
	ld.param.u32 	%r2, [_Z20transformBoxesKernelPKfPfifffii_param_6];
	ld.param.u32 	%r3, [_Z20transformBoxesKernelPKfPfifffii_param_7];
	mov.u32 	%r5, %ctaid.x;
	mov.u32 	%r6, %ntid.x;
	mov.u32 	%r7, %tid.x;
	mad.lo.s32 	%r1, %r5, %r6, %r7;
	setp.ge.s32 	%p1, %r1, %r4;
	@%p1 bra 	$L__BB2_2;
	cvta.to.global.u64 	%rd3, %rd1;
	cvta.to.global.u64 	%rd4, %rd2;
	shl.b32 	%r8, %r1, 2;
	mul.wide.s32 	%rd5, %r8, 4;
	add.s64 	%rd6, %rd3, %rd5;
	ld.global.f32 	%f4, [%rd6];
	mul.f32 	%f5, %f4, 0f44200000;
	ld.global.f32 	%f6, [%rd6+4];
	mul.f32 	%f7, %f6, 0f44200000;
	ld.global.f32 	%f8, [%rd6+8];
	mul.f32 	%f9, %f8, 0f44200000;
	ld.global.f32 	%f10, [%rd6+12];
	mul.f32 	%f11, %f10, 0f44200000;
	sub.f32 	%f12, %f5, %f2;
	div.rn.f32 	%f13, %f12, %f1;
	sub.f32 	%f14, %f7, %f3;
	div.rn.f32 	%f15, %f14, %f1;
	sub.f32 	%f16, %f9, %f2;
	div.rn.f32 	%f17, %f16, %f1;
	sub.f32 	%f18, %f11, %f3;
	div.rn.f32 	%f19, %f18, %f1;
	cvt.rn.f32.s32 	%f20, %r3;
	min.f32 	%f21, %f20, %f13;
	max.f32 	%f22, %f21, 0f00000000;
	add.s64 	%rd7, %rd4, %rd5;
	st.global.f32 	[%rd7], %f22;
	cvt.rn.f32.s32 	%f23, %r2;
	min.f32 	%f24, %f23, %f15;
	max.f32 	%f25, %f24, 0f00000000;
	st.global.f32 	[%rd7+4], %f25;
	min.f32 	%f26, %f20, %f17;
	max.f32 	%f27, %f26, 0f00000000;
	st.global.f32 	[%rd7+8], %f27;
	min.f32 	%f28, %f23, %f19;
	max.f32 	%f29, %f28, 0f00000000;
	st.global.f32 	[%rd7+12], %f29;
$L__BB2_2:
	ret;

}
	// .globl	_Z17l2NormalizeKernelPfii
.visible .entry _Z17l2NormalizeKernelPfii(
	.param .u64 .ptr .align 1 _Z17l2NormalizeKernelPfii_param_0,
	.param .u32 _Z17l2NormalizeKernelPfii_param_1,
	.param .u32 _Z17l2NormalizeKernelPfii_param_2
)
{
	.reg .pred 	%p<9>;
	.reg .b32 	%r<22>;
	.reg .b32 	%f<17>;
	.reg .b64 	%rd<9>;
	// demoted variable
	.shared .align 4 .b8 _ZZ17l2NormalizeKernelPfiiE10shared_sum[1024];
	ld.param.u64 	%rd2, [_Z17l2NormalizeKernelPfii_param_0];
	ld.param.u32 	%r13, [_Z17l2NormalizeKernelPfii_param_1];
	ld.param.u32 	%r12, [_Z17l2NormalizeKernelPfii_param_2];
	mov.u32 	%r1, %ctaid.x;
	setp.ge.s32 	%p1, %r1, %r13;
	@%p1 bra 	$L__BB3_12;
	cvta.to.global.u64 	%rd3, %rd2;
	mul.lo.s32 	%r14, %r12, %r1;
	mul.wide.s32 	%rd4, %r14, 4;
	add.s64 	%rd1, %rd3, %rd4;
	mov.u32 	%r21, %tid.x;
	setp.ge.s32 	%p2, %r21, %r12;
	mov.f32 	%f16, 0f00000000;
	@%p2 bra 	$L__BB3_4;
	mov.f32 	%f16, 0f00000000;
	mov.u32 	%r3, %ntid.x;
	mov.u32 	%r19, %r21;
$L__BB3_3:
	mul.wide.s32 	%rd5, %r19, 4;
	add.s64 	%rd6, %rd1, %rd5;
	ld.global.f32 	%f7, [%rd6];
	fma.rn.f32 	%f16, %f7, %f7, %f16;
	add.s32 	%r19, %r19, %r3;
	setp.lt.s32 	%p3, %r19, %r12;
	@%p3 bra 	$L__BB3_3;
$L__BB3_4:
	shl.b32 	%r15, %r21, 2;
	mov.u32 	%r16, _ZZ17l2NormalizeKernelPfiiE10shared_sum;
	add.s32 	%r6, %r16, %r15;
	st.shared.f32 	[%r6], %f16;
	bar.sync 	0;
	mov.u32 	%r7, %ntid.x;
	setp.lt.u32 	%p4, %r7, 2;
	@%p4 bra 	$L__BB3_9;
	mov.u32 	%r20, %r7;
$L__BB3_6:
	shr.u32 	%r9, %r20, 1;
	setp.ge.u32 	%p5, %r21, %r9;
	@%p5 bra 	$L__BB3_8;
	shl.b32 	%r17, %r9, 2;
	add.s32 	%r18, %r6, %r17;
	ld.shared.f32 	%f8, [%r18];
	ld.shared.f32 	%f9, [%r6];
	add.f32 	%f10, %f8, %f9;
	st.shared.f32 	[%r6], %f10;
$L__BB3_8:
	bar.sync 	0;
	setp.gt.u32 	%p6, %r20, 3;
	mov.u32 	%r20, %r9;
	@%p6 bra 	$L__BB3_6;
$L__BB3_9:
	setp.ge.s32 	%p7, %r21, %r12;
	@%p7 bra 	$L__BB3_12;
	ld.shared.f32 	%f11, [_ZZ17l2NormalizeKernelPfiiE10shared_sum];
	add.f32 	%f12, %f11, 0f2EDBE6FF;
	sqrt.rn.f32 	%f4, %f12;
$L__BB3_11:
	mul.wide.s32 	%rd7, %r21, 4;
	add.s64 	%rd8, %rd1, %rd7;
	ld.global.f32 	%f13, [%rd8];
	div.rn.f32 	%f14, %f13, %f4;
	st.global.f32 	[%rd8], %f14;
	add.s32 	%r21, %r21, %r7;
	setp.lt.s32 	%p8, %r21, %r12;
	@%p8 bra 	$L__BB3_11;
$L__BB3_12:
	ret;

}


// ===== COMPILED SASS (sm_100) =====

	.target	sm_100

	.elftype	@"ET_EXEC"


//--------------------- .note.nv.tkinfo           --------------------------
	.section	.note.nv.tkinfo,"",@"SHT_NOTE"
	.sectionflags	@"SHF_NOTE_NV_TKINFO"
	.tkinfo
        /*0018*/ 	.word	0x00000002
        /*0030*/ 	.string	""
        /*0030*/ 	.string	"ptxas"
        /*0030*/ 	.string	"Cuda compilation tools, release 13.0, V13.0.88"
        /*0030*/ 	.string	"Build cuda_13.0.r13.0/compiler.36424714_0"
        /*0030*/ 	.string	"-arch sm_100 -m 64 "



//--------------------- .note.nv.cuinfo           --------------------------
	.section	.note.nv.cuinfo,"",@"SHT_NOTE"
	.sectionflags	@"SHF_NOTE_NV_CUINFO"
        /*0018*/ 	.short	0x0002
        /*001a*/ 	.short	0x0064
        /*001c*/ 	.short	0x0082
	.zero		2


//--------------------- .nv.info                  --------------------------
	.section	.nv.info,"",@"SHT_CUDA_INFO"
	.align	4


	//----- nvinfo : EIATTR_REGCOUNT
	.align		4
        /*0000*/ 	.byte	0x04, 0x2f
        /*0002*/ 	.short	(.L_1 - .L_0)
	.align		4
.L_0:
        /*0004*/ 	.word	index@(_Z18bilinearCropKernelPKfPfS0_iii)
        /*0008*/ 	.word	0x00000020


	//----- nvinfo : EIATTR_FRAME_SIZE
	.align		4
.L_1:
        /*000c*/ 	.byte	0x04, 0x11
        /*000e*/ 	.short	(.L_3 - .L_2)
	.align		4
.L_2:
        /*0010*/ 	.word	index@($__internal_3_$__cuda_sm3x_div_rn_noftz_f32_slowpath)
        /*0014*/ 	.word	0x00000000


	//----- nvinfo : EIATTR_FRAME_SIZE
	.align		4
.L_3:
        /*0018*/ 	.byte	0x04, 0x11
        /*001a*/ 	.short	(.L_5 - .L_4)
	.align		4
.L_4:
        /*001c*/ 	.word	index@(_Z18bilinearCropKernelPKfPfS0_iii)
        /*0020*/ 	.word	0x00000000


	//----- nvinfo : EIATTR_REGCOUNT
	.align		4
.L_5:
        /*0024*/ 	.byte	0x04, 0x2f
        /*0026*/ 	.short	(.L_7 - .L_6)
	.align		4
.L_6:
        /*0028*/ 	.word	index@(_Z17expandBoxesKernelPfiii)
        /*002c*/ 	.word	0x0000000e


	//----- nvinfo : EIATTR_FRAME_SIZE
	.align		4
.L_7:
        /*0030*/ 	.byte	0x04, 0x11
        /*0032*/ 	.short	(.L_9 - .L_8)
	.align		4
.L_8:
        /*0034*/ 	.word	index@(_Z17expandBoxesKernelPfiii)
        /*0038*/ 	.word	0x00000000


	//----- nvinfo : EIATTR_REGCOUNT
	.align		4
.L_9:
        /*003c*/ 	.byte	0x04, 0x2f
        /*003e*/ 	.short	(.L_11 - .L_10)
	.align		4
.L_10:
        /*0040*/ 	.word	index@(_Z20transformBoxesKernelPKfPfifffii)
        /*0044*/ 	.word	0x00000013


	//----- nvinfo : EIATTR_FRAME_SIZE
	.align		4
.L_11:
        /*0048*/ 	.byte	0x04, 0x11
        /*004a*/ 	.short	(.L_13 - .L_12)
	.align		4
.L_12:
        /*004c*/ 	.word	index@($__internal_2_$__cuda_sm3x_div_rn_noftz_f32_slowpath)
        /*0050*/ 	.word	0x00000000


	//----- nvinfo : EIATTR_FRAME_SIZE
	.align		4
.L_13:
        /*0054*/ 	.byte	0x04, 0x11
        /*0056*/ 	.short	(.L_15 - .L_14)
	.align		4
.L_14:
        /*0058*/ 	.word	index@(_Z20transformBoxesKernelPKfPfifffii)
        /*005c*/ 	.word	0x00000000


	//----- nvinfo : EIATTR_REGCOUNT
	.align		4
.L_15:
        /*0060*/ 	.byte	0x04, 0x2f
        /*0062*/ 	.short	(.L_17 - .L_16)
	.align		4
.L_16:
        /*0064*/ 	.word	index@(_Z17l2NormalizeKernelPfii)
        /*0068*/ 	.word	0x00000014


	//----- nvinfo : EIATTR_FRAME_SIZE
	.align		4
.L_17:
        /*006c*/ 	.byte	0x04, 0x11
        /*006e*/ 	.short	(.L_19 - .L_18)
	.align		4
.L_18:
        /*0070*/ 	.word	index@($__internal_1_$__cuda_sm3x_div_rn_noftz_f32_slowpath)
        /*0074*/ 	.word	0x00000000


	//----- nvinfo : EIATTR_FRAME_SIZE
	.align		4
.L_19:
        /*0078*/ 	.byte	0x04, 0x11
        /*007a*/ 	.short	(.L_21 - .L_20)
	.align		4
.L_20:
        /*007c*/ 	.word	index@($__internal_0_$__cuda_sm20_sqrt_rn_f32_slowpath)
        /*0080*/ 	.word	0x00000000


	//----- nvinfo : EIATTR_FRAME_SIZE
	.align		4
.L_21:
        /*0084*/ 	.byte	0x04, 0x11
        /*0086*/ 	.short	(.L_23 - .L_22)
	.align		4
.L_22:
        /*0088*/ 	.word	index@(_Z17l2NormalizeKernelPfii)
        /*008c*/ 	.word	0x00000000


	//----- nvinfo : EIATTR_MIN_STACK_SIZE
	.align		4
.L_23:
        /*0090*/ 	.byte	0x04, 0x12
        /*0092*/ 	.short	(.L_25 - .L_24)
	.align		4
.L_24:
        /*0094*/ 	.word	index@(_Z17l2NormalizeKernelPfii)
        /*0098*/ 	.word	0x00000000


	//----- nvinfo : EIATTR_MIN_STACK_SIZE
	.align		4
.L_25:
        /*009c*/ 	.byte	0x04, 0x12
        /*009e*/ 	.short	(.L_27 - .L_26)
	.align		4
.L_26:
        /*00a0*/ 	.word	index@(_Z20transformBoxesKernelPKfPfifffii)
        /*00a4*/ 	.word	0x00000000


	//----- nvinfo : EIATTR_MIN_STACK_SIZE
	.align		4
.L_27:
        /*00a8*/ 	.byte	0x04, 0x12
        /*00aa*/ 	.short	(.L_29 - .L_28)
	.align		4
.L_28:
        /*00ac*/ 	.word	index@(_Z17expandBoxesKernelPfiii)
        /*00b0*/ 	.word	0x00000000


	//----- nvinfo : EIATTR_MIN_STACK_SIZE
	.align		4
.L_29:
        /*00b4*/ 	.byte	0x04, 0x12
        /*00b6*/ 	.short	(.L_31 - .L_30)
	.align		4
.L_30:
        /*00b8*/ 	.word	index@(_Z18bilinearCropKernelPKfPfS0_iii)
        /*00bc*/ 	.word	0x00000000
.L_31:


//--------------------- .nv.compat                --------------------------
	.section	.nv.compat,"",@"SHT_CUDA_COMPAT_INFO"
	.align	4
        /*0000*/ 	.byte	0x02, 0x09, 0x00, 0x00, 0x02, 0x02, 0x01, 0x00, 0x02, 0x05, 0x05, 0x00, 0x03, 0x07, 0x01, 0x01
        /*0010*/ 	.byte	0x02, 0x03, 0x00, 0x00, 0x02, 0x06, 0x01, 0x00, 0x04, 0x0b, 0x08, 0x00, 0x01, 0x00, 0x00, 0x00
        /*0020*/ 	.byte	0x00, 0x00, 0x00, 0x00


//--------------------- .nv.info._Z17l2NormalizeKernelPfii --------------------------
	.section	.nv.info._Z17l2NormalizeKernelPfii,"",@"SHT_CUDA_INFO"
	.sectionflags	@""
	.align	4


	//----- nvinfo : EIATTR_CUDA_API_VERSION
	.align		4
        /*0000*/ 	.byte	0x04, 0x37
        /*0002*/ 	.short	(.L_33 - .L_32)
.L_32:
        /*0004*/ 	.word	0x00000082


	//----- nvinfo : EIATTR_KPARAM_INFO
	.align		4
.L_33:
        /*0008*/ 	.byte	0x04, 0x17
        /*000a*/ 	.short	(.L_35 - .L_34)
.L_34:
        /*000c*/ 	.word	0x00000000
        /*0010*/ 	.short	0x0002
        /*0012*/ 	.short	0x000c
        /*0014*/ 	.byte	0x00, 0xf0, 0x11, 0x00


	//----- nvinfo : EIATTR_KPARAM_INFO
	.align		4
.L_35:
        /*0018*/ 	.byte	0x04, 0x17
        /*001a*/ 	.short	(.L_37 - .L_36)
.L_36:
        /*001c*/ 	.word	0x00000000
        /*0020*/ 	.short	0x0001
        /*0022*/ 	.short	0x0008
        /*0024*/ 	.byte	0x00, 0xf0, 0x11, 0x00


	//----- nvinfo : EIATTR_KPARAM_INFO
	.align		4
.L_37:
        /*0028*/ 	.byte	0x04, 0x17
        /*002a*/ 	.short	(.L_39 - .L_38)
.L_38:
        /*002c*/ 	.word	0x00000000
        /*0030*/ 	.short	0x0000
        /*0032*/ 	.short	0x0000
        /*0034*/ 	.byte	0x00, 0xf5, 0x21, 0x00


	//----- nvinfo : EIATTR_SPARSE_MMA_MASK
	.align		4
.L_39:
        /*0038*/ 	.byte	0x03, 0x50
        /*003a*/ 	.short	0x0000


	//----- nvinfo : EIATTR_MAXREG_COUNT
	.align		4
        /*003c*/ 	.byte	0x03, 0x1b
        /*003e*/ 	.short	0x00ff


	//----- nvinfo : EIATTR_NUM_BARRIERS
	.align		4
        /*0040*/ 	.byte	0x02, 0x4c
        /*0042*/ 	.byte	0x01
	.zero		1


	//----- nvinfo : EIATTR_MERCURY_ISA_VERSION
	.align		4
        /*0044*/ 	.byte	0x03, 0x5f
        /*0046*/ 	.short	0x0101


	//----- nvinfo : EIATTR_VRC_CTA_INIT_COUNT
	.align		4
        /*0048*/ 	.byte	0x02, 0x4a
	.zero		1
	.zero		1


	//----- nvinfo : EIATTR_EXIT_INSTR_OFFSETS
	.align		4
        /*004c*/ 	.byte	0x04, 0x1c
        /*004e*/ 	.short	(.L_41 - .L_40)


	//   ....[0]....
.L_40:
        /*0050*/ 	.word	0x00000040


	//   ....[1]....
        /*0054*/ 	.word	0x00000300


	//   ....[2]....
        /*0058*/ 	.word	0x00000560


	//----- nvinfo : EIATTR_CRS_STACK_SIZE
	.align		4
.L_41:
        /*005c*/ 	.byte	0x04, 0x1e
        /*005e*/ 	.short	(.L_43 - .L_42)
.L_42:
        /*0060*/ 	.word	0x00000000


	//----- nvinfo : EIATTR_CBANK_PARAM_SIZE
	.align		4
.L_43:
        /*0064*/ 	.byte	0x03, 0x19
        /*0066*/ 	.short	0x0010


	//----- nvinfo : EIATTR_PARAM_CBANK
	.align		4
        /*0068*/ 	.byte	0x04, 0x0a
        /*006a*/ 	.short	(.L_45 - .L_44)
	.align		4
.L_44:
        /*006c*/ 	.word	index@(.nv.constant0._Z17l2NormalizeKernelPfii)
        /*0070*/ 	.short	0x0380
        /*0072*/ 	.short	0x0010


	//----- nvinfo : EIATTR_SW_WAR
	.align		4
.L_45:
        /*0074*/ 	.byte	0x04, 0x36
        /*0076*/ 	.short	(.L_47 - .L_46)
.L_46:
        /*0078*/ 	.word	0x00000008
.L_47:


//--------------------- .nv.info._Z20transformBoxesKernelPKfPfifffii --------------------------
	.section	.nv.info._Z20transformBoxesKernelPKfPfifffii,"",@"SHT_CUDA_INFO"
	.sectionflags	@""
	.align	4


	//----- nvinfo : EIATTR_CUDA_API_VERSION
	.align		4
        /*0000*/ 	.byte	0x04, 0x37
        /*0002*/ 	.short	(.L_49 - .L_48)
.L_48:
        /*0004*/ 	.word	0x00000082


	//----- nvinfo : EIATTR_KPARAM_INFO
	.align		4
.L_49:
        /*0008*/ 	.byte	0x04, 0x17
        /*000a*/ 	.short	(.L_51 - .L_50)
.L_50:
        /*000c*/ 	.word	0x00000000
        /*0010*/ 	.short	0x0007
        /*0012*/ 	.short	0x0024
        /*0014*/ 	.byte	0x00, 0xf0, 0x11, 0x00


	//----- nvinfo : EIATTR_KPARAM_INFO
	.align		4
.L_51:
        /*0018*/ 	.byte	0x04, 0x17
        /*001a*/ 	.short	(.L_53 - .L_52)
.L_52:
        /*001c*/ 	.word	0x00000000
        /*0020*/ 	.short	0x0006
        /*0022*/ 	.short	0x0020
        /*0024*/ 	.byte	0x00, 0xf0, 0x11, 0x00


	//----- nvinfo : EIATTR_KPARAM_INFO
	.align		4
.L_53:
        /*0028*/ 	.byte	0x04, 0x17
        /*002a*/ 	.short	(.L_55 - .L_54)
.L_54:
        /*002c*/ 	.word	0x00000000
        /*0030*/ 	.short	0x0005
        /*0032*/ 	.short	0x001c
        /*0034*/ 	.byte	0x00, 0xf0, 0x11, 0x00


	//----- nvinfo : EIATTR_KPARAM_INFO
	.align		4
.L_55:
        /*0038*/ 	.byte	0x04, 0x17
        /*003a*/ 	.short	(.L_57 - .L_56)
.L_56:
        /*003c*/ 	.word	0x00000000
        /*0040*/ 	.short	0x0004
        /*0042*/ 	.short	0x0018
        /*0044*/ 	.byte	0x00, 0xf0, 0x11, 0x00


	//----- nvinfo : EIATTR_KPARAM_INFO
	.align		4
.L_57:
        /*0048*/ 	.byte	0x04, 0x17
        /*004a*/ 	.short	(.L_59 - .L_58)
.L_58:
        /*004c*/ 	.word	0x00000000
        /*0050*/ 	.short	0x0003
        /*0052*/ 	.short	0x0014
        /*0054*/ 	.byte	0x00, 0xf0, 0x11, 0x00


	//----- nvinfo : EIATTR_KPARAM_INFO
	.align		4
.L_59:
        /*0058*/ 	.byte	0x04, 0x17
        /*005a*/ 	.short	(.L_61 - .L_60)
.L_60:
        /*005c*/ 	.word	0x00000000
        /*0060*/ 	.short	0x0002
        /*0062*/ 	.short	0x0010
        /*0064*/ 	.byte	0x00, 0xf0, 0x11, 0x00


	//----- nvinfo : EIATTR_KPARAM_INFO
	.align		4
.L_61:
        /*0068*/ 	.byte	0x04, 0x17
        /*006a*/ 	.short	(.L_63 - .L_62)
.L_62:
        /*006c*/ 	.word	0x00000000
        /*0070*/ 	.short	0x0001
        /*0072*/ 	.short	0x0008
        /*0074*/ 	.byte	0x00, 0xf5, 0x21, 0x00


	//----- nvinfo : EIATTR_KPARAM_INFO
	.align		4
.L_63:
        /*0078*/ 	.byte	0x04, 0x17
        /*007a*/ 	.short	(.L_65 - .L_64)
.L_64:
        /*007c*/ 	.word	0x00000000
        /*0080*/ 	.short	0x0000
        /*0082*/ 	.short	0x0000
        /*0084*/ 	.byte	0x00, 0xf5, 0x21, 0x00


	//----- nvinfo : EIATTR_SPARSE_MMA_MASK
	.align		4
.L_65:
        /*0088*/ 	.byte	0x03, 0x50
        /*008a*/ 	.short	0x0000


	//----- nvinfo : EIATTR_MAXREG_COUNT
	.align		4
        /*008c*/ 	.byte	0x03, 0x1b
        /*008e*/ 	.short	0x00ff


	//----- nvinfo : EIATTR_MERCURY_ISA_VERSION
	.align		4
        /*0090*/ 	.byte	0x03, 0x5f
        /*0092*/ 	.short	0x0101


	//----- nvinfo : EIATTR_VRC_CTA_INIT_COUNT
	.align		4
        /*0094*/ 	.byte	0x02, 0x4a
	.zero		1
	.zero		1


	//----- nvinfo : EIATTR_EXIT_INSTR_OFFSETS
	.align		4
        /*0098*/ 	.byte	0x04, 0x1c
        /*009a*/ 	.short	(.L_67 - .L_66)


	//   ....[0]....
.L_66:
        /*009c*/ 	.word	0x00000070


	//   ....[1]....
        /*00a0*/ 	.word	0x00000640


	//----- nvinfo : EIATTR_CRS_STACK_SIZE
	.align		4
.L_67:
        /*00a4*/ 	.byte	0x04, 0x1e
        /*00a6*/ 	.short	(.L_69 - .L_68)
.L_68:
        /*00a8*/ 	.word	0x00000000


	//----- nvinfo : EIATTR_CBANK_PARAM_SIZE
	.align		4
.L_69:
        /*00ac*/ 	.byte	0x03, 0x19
        /*00ae*/ 	.short	0x0028


	//----- nvinfo : EIATTR_PARAM_CBANK
	.align		4
        /*00b0*/ 	.byte	0x04, 0x0a
        /*00b2*/ 	.short	(.L_71 - .L_70)
	.align		4
.L_70:
        /*00b4*/ 	.word	index@(.nv.constant0._Z20transformBoxesKernelPKfPfifffii)
        /*00b8*/ 	.short	0x0380
        /*00ba*/ 	.short	0x0028


	//----- nvinfo : EIATTR_SW_WAR
	.align		4
.L_71:
        /*00bc*/ 	.byte	0x04, 0x36
        /*00be*/ 	.short	(.L_73 - .L_72)
.L_72:
        /*00c0*/ 	.word	0x00000008
.L_73:


//--------------------- .nv.info._Z17expandBoxesKernelPfiii --------------------------
	.section	.nv.info._Z17expandBoxesKernelPfiii,"",@"SHT_CUDA_INFO"
	.sectionflags	@""
	.align	4


	//----- nvinfo : EIATTR_CUDA_API_VERSION
	.align		4
        /*0000*/ 	.byte	0x04, 0x37
        /*0002*/ 	.short	(.L_75 - .L_74)
.L_74:
        /*0004*/ 	.word	0x00000082


	//----- nvinfo : EIATTR_KPARAM_INFO
	.align		4
.L_75:
        /*0008*/ 	.byte	0x04, 0x17
        /*000a*/ 	.short	(.L_77 - .L_76)
.L_76:
        /*000c*/ 	.word	0x00000000
        /*0010*/ 	.short	0x0003
        /*0012*/ 	.short	0x0010
        /*0014*/ 	.byte	0x00, 0xf0, 0x11, 0x00


	//----- nvinfo : EIATTR_KPARAM_INFO
	.align		4
.L_77:
        /*0018*/ 	.byte	0x04, 0x17
        /*001a*/ 	.short	(.L_79 - .L_78)
.L_78:
        /*001c*/ 	.word	0x00000000
        /*0020*/ 	.short	0x0002
        /*0022*/ 	.short	0x000c
        /*0024*/ 	.byte	0x00, 0xf0, 0x11, 0x00


	//----- nvinfo : EIATTR_KPARAM_INFO
	.align		4
.L_79:
        /*0028*/ 	.byte	0x04, 0x17
        /*002a*/ 	.short	(.L_81 - .L_80)
.L_80:
        /*002c*/ 	.word	0x00000000
        /*0030*/ 	.short	0x0001
        /*0032*/ 	.short	0x0008
        /*0034*/ 	.byte	0x00, 0xf0, 0x11, 0x00


	//----- nvinfo : EIATTR_KPARAM_INFO
	.align		4
.L_81:
        /*0038*/ 	.byte	0x04, 0x17
        /*003a*/ 	.short	(.L_83 - .L_82)
.L_82:
        /*003c*/ 	.word	0x00000000
        /*0040*/ 	.short	0x0000
        /*0042*/ 	.short	0x0000
        /*0044*/ 	.byte	0x00, 0xf5, 0x21, 0x00


	//----- nvinfo : EIATTR_SPARSE_MMA_MASK
	.align		4
.L_83:
        /*0048*/ 	.byte	0x03, 0x50
        /*004a*/ 	.short	0x0000


	//----- nvinfo : EIATTR_MAXREG_COUNT
	.align		4
        /*004c*/ 	.byte	0x03, 0x1b
        /*004e*/ 	.short	0x00ff


	//----- nvinfo : EIATTR_MERCURY_ISA_VERSION
	.align		4
        /*0050*/ 	.byte	0x03, 0x5f
        /*0052*/ 	.short	0x0101


	//----- nvinfo : EIATTR_VRC_CTA_INIT_COUNT
	.align		4
        /*0054*/ 	.byte	0x02, 0x4a
	.zero		1
	.zero		1


	//----- nvinfo : EIATTR_EXIT_INSTR_OFFSETS
	.align		4
        /*0058*/ 	.byte	0x04, 0x1c
        /*005a*/ 	.short	(.L_85 - .L_84)


	//   ....[0]....
.L_84:
        /*005c*/ 	.word	0x00000070


	//   ....[1]....
        /*0060*/ 	.word	0x00000300


	//----- nvinfo : EIATTR_CBANK_PARAM_SIZE
	.align		4
.L_85:
        /*0064*/ 	.byte	0x03, 0x19
        /*0066*/ 	.short	0x0014


	//----- nvinfo : EIATTR_PARAM_CBANK
	.align		4
        /*0068*/ 	.byte	0x04, 0x0a
        /*006a*/ 	.short	(.L_87 - .L_86)
	.align		4
.L_86:
        /*006c*/ 	.word	index@(.nv.constant0._Z17expandBoxesKernelPfiii)
        /*0070*/ 	.short	0x0380
        /*0072*/ 	.short	0x0014


	//----- nvinfo : EIATTR_SW_WAR
	.align		4
.L_87:
        /*0074*/ 	.byte	0x04, 0x36
        /*0076*/ 	.short	(.L_89 - .L_88)
.L_88:
        /*0078*/ 	.word	0x00000008
.L_89:


//--------------------- .nv.info._Z18bilinearCropKernelPKfPfS0_iii --------------------------
	.section	.nv.info._Z18bilinearCropKernelPKfPfS0_iii,"",@"SHT_CUDA_INFO"
	.sectionflags	@""
	.align	4


	//----- nvinfo : EIATTR_CUDA_API_VERSION
	.align		4
        /*0000*/ 	.byte	0x04, 0x37
        /*0002*/ 	.short	(.L_91 - .L_90)
.L_90:
        /*0004*/ 	.word	0x00000082


	//----- nvinfo : EIATTR_KPARAM_INFO
	.align		4
.L_91:
        /*0008*/ 	.byte	0x04, 0x17
        /*000a*/ 	.short	(.L_93 - .L_92)
.L_92:
        /*000c*/ 	.word	0x00000000
        /*0010*/ 	.short	0x0005
        /*0012*/ 	.short	0x0020
        /*0014*/ 	.byte	0x00, 0xf0, 0x11, 0x00


	//----- nvinfo : EIATTR_KPARAM_INFO
	.align		4
.L_93:
        /*0018*/ 	.byte	0x04, 0x17
        /*001a*/ 	.short	(.L_95 - .L_94)
.L_94:
        /*001c*/ 	.word	0x00000000
        /*0020*/ 	.short	0x0004
        /*0022*/ 	.short	0x001c
        /*0024*/ 	.byte	0x00, 0xf0, 0x11, 0x00


	//----- nvinfo : EIATTR_KPARAM_INFO
	.align		4
.L_95:
        /*0028*/ 	.byte	0x04, 0x17
        /*002a*/ 	.short	(.L_97 - .L_96)
.L_96:
        /*002c*/ 	.word	0x00000000
        /*0030*/ 	.short	0x0003
        /*0032*/ 	.short	0x0018
        /*0034*/ 	.byte	0x00, 0xf0, 0x11, 0x00


	//----- nvinfo : EIATTR_KPARAM_INFO
	.align		4
.L_97:
        /*0038*/ 	.byte	0x04, 0x17
        /*003a*/ 	.short	(.L_99 - .L_98)
.L_98:
        /*003c*/ 	.word	0x00000000
        /*0040*/ 	.short	0x0002
        /*0042*/ 	.short	0x0010
        /*0044*/ 	.byte	0x00, 0xf5, 0x21, 0x00


	//----- nvinfo : EIATTR_KPARAM_INFO
	.align		4
.L_99:
        /*0048*/ 	.byte	0x04, 0x17
        /*004a*/ 	.short	(.L_101 - .L_100)
.L_100:
        /*004c*/ 	.word	0x00000000
        /*0050*/ 	.short	0x0001
        /*0052*/ 	.short	0x0008
        /*0054*/ 	.byte	0x00, 0xf5, 0x21, 0x00


	//----- nvinfo : EIATTR_KPARAM_INFO
	.align		4
.L_101:
        /*0058*/ 	.byte	0x04, 0x17
        /*005a*/ 	.short	(.L_103 - .L_102)
.L_102:
        /*005c*/ 	.word	0x00000000
        /*0060*/ 	.short	0x0000
        /*0062*/ 	.short	0x0000
        /*0064*/ 	.byte	0x00, 0xf5, 0x21, 0x00


	//----- nvinfo : EIATTR_SPARSE_MMA_MASK
	.align		4
.L_103:
        /*0068*/ 	.byte	0x03, 0x50
        /*006a*/ 	.short	0x0000


	//----- nvinfo : EIATTR_MAXREG_COUNT
	.align		4
        /*006c*/ 	.byte	0x03, 0x1b
        /*006e*/ 	.short	0x00ff


	//----- nvinfo : EIATTR_MERCURY_ISA_VERSION
	.align		4
        /*0070*/ 	.byte	0x03, 0x5f
        /*0072*/ 	.short	0x0101


	//----- nvinfo : EIATTR_VRC_CTA_INIT_COUNT
	.align		4
        /*0074*/ 	.byte	0x02, 0x4a
	.zero		1
	.zero		1


	//----- nvinfo : EIATTR_EXIT_INSTR_OFFSETS
	.align		4
        /*0078*/ 	.byte	0x04, 0x1c
        /*007a*/ 	.short	(.L_105 - .L_104)


	//   ....[0]....
.L_104:
        /*007c*/ 	.word	0x00000090


	//   ....[1]....
        /*0080*/ 	.word	0x00000940


	//----- nvinfo : EIATTR_CRS_STACK_SIZE
	.align		4
.L_105:
        /*0084*/ 	.byte	0x04, 0x1e
        /*0086*/ 	.short	(.L_107 - .L_106)
.L_106:
        /*0088*/ 	.word	0x00000000


	//----- nvinfo : EIATTR_CBANK_PARAM_SIZE
	.align		4
.L_107:
        /*008c*/ 	.byte	0x03, 0x19
        /*008e*/ 	.short	0x0024


	//----- nvinfo : EIATTR_PARAM_CBANK
	.align		4
        /*0090*/ 	.byte	0x04, 0x0a
        /*0092*/ 	.short	(.L_109 - .L_108)
	.align		4
.L_108:
        /*0094*/ 	.word	index@(.nv.constant0._Z18bilinearCropKernelPKfPfS0_iii)
        /*0098*/ 	.short	0x0380
        /*009a*/ 	.short	0x0024


	//----- nvinfo : EIATTR_SW_WAR
	.align		4
.L_109:
        /*009c*/ 	.byte	0x04, 0x36
        /*009e*/ 	.short	(.L_111 - .L_110)
.L_110:
        /*00a0*/ 	.word	0x00000008
.L_111:


//--------------------- .nv.callgraph             --------------------------
	.section	.nv.callgraph,"",@"SHT_CUDA_CALLGRAPH"
	.align	4
	.sectionentsize	8
	.align		4
        /*0000*/ 	.word	0x00000000
	.align		4
        /*0004*/ 	.word	0xffffffff
	.align		4
        /*0008*/ 	.word	0x00000000
	.align		4
        /*000c*/ 	.word	0xfffffffe
	.align		4
        /*0010*/ 	.word	0x00000000
	.align		4
        /*0014*/ 	.word	0xfffffffd
	.align		4
        /*0018*/ 	.word	0x00000000
	.align		4
        /*001c*/ 	.word	0xfffffffc


//--------------------- .text._Z17l2NormalizeKernelPfii --------------------------
	.section	.text._Z17l2NormalizeKernelPfii,"ax",@progbits
	.align	128
        .global         _Z17l2NormalizeKernelPfii
        .type           _Z17l2NormalizeKernelPfii,@function
        .size           _Z17l2NormalizeKernelPfii,(.L_x_60 - _Z17l2NormalizeKernelPfii)
        .other          _Z17l2NormalizeKernelPfii,@"STO_CUDA_ENTRY STV_DEFAULT"
_Z17l2NormalizeKernelPfii:
.text._Z17l2NormalizeKernelPfii:
[----:B------:R-:W-:Y:S08]  /*0000*/  LDC R1, c[0x0][0x37c] ;  /* 0x0000df00ff017b82 */ /* 0x000ff00000000800 */
[----:B------:R-:W0:Y:S08]  /*0010*/  S2UR UR4, SR_CTAID.X ;  /* 0x00000000000479c3 */ /* 0x000e300000002500 */
[----:B------:R-:W0:Y:S02]  /*0020*/  LDC R0, c[0x0][0x388] ;  /* 0x0000e200ff007b82 */ /* 0x000e240000000800 */
[----:B0-----:R-:W-:-:S13]  /*0030*/  ISETP.LE.AND P0, PT, R0, UR4, PT ;  /* 0x0000000400007c0c */ /* 0x001fda000bf03270 */
[----:B------:R-:W-:Y:S05]  /*0040*/  @P0 EXIT ;  /* 0x000000000000094d */ /* 0x000fea0003800000 */
[----:B------:R-:W0:Y:S01]  /*0050*/  S2R R7, SR_TID.X ;  /* 0x0000000000077919 */ /* 0x000e220000002100 */
[----:B------:R-:W1:Y:S01]  /*0060*/  LDC R8, c[0x0][0x38c] ;  /* 0x0000e300ff087b82 */ /* 0x000e620000000800 */
[----:B------:R-:W2:Y:S01]  /*0070*/  LDCU.64 UR8, c[0x0][0x358] ;  /* 0x00006b00ff0877ac */ /* 0x000ea20008000a00 */
[----:B------:R-:W-:Y:S01]  /*0080*/  BSSY.RECONVERGENT B0, `(.L_x_0) ;  /* 0x0000010000007945 */ /* 0x000fe20003800200 */
[----:B------:R-:W-:-:S05]  /*0090*/  IMAD.MOV.U32 R0, RZ, RZ, RZ ;  /* 0x000000ffff007224 */ /* 0x000fca00078e00ff */
[----:B------:R-:W3:Y:S01]  /*00a0*/  LDC.64 R4, c[0x0][0x380] ;  /* 0x0000e000ff047b82 */ /* 0x000ee20000000a00 */
[----:B-1----:R-:W-:Y:S01]  /*00b0*/  IMAD R3, R8, UR4, RZ ;  /* 0x0000000408037c24 */ /* 0x002fe2000f8e02ff */
[----:B0-----:R-:W-:-:S03]  /*00c0*/  ISETP.GE.AND P0, PT, R7, R8, PT ;  /* 0x000000080700720c */ /* 0x001fc60003f06270 */
[----:B---3--:R-:W-:-:S10]  /*00d0*/  IMAD.WIDE R4, R3, 0x4, R4 ;  /* 0x0000000403047825 */ /* 0x008fd400078e0204 */
[----:B--2---:R-:W-:Y:S05]  /*00e0*/  @P0 BRA `(.L_x_1) ;  /* 0x0000000000240947 */ /* 0x004fea0003800000 */
[----:B------:R-:W0:Y:S01]  /*00f0*/  LDC R6, c[0x0][0x360] ;  /* 0x0000d800ff067b82 */ /* 0x000e220000000800 */
[----:B------:R-:W-:Y:S02]  /*0100*/  IMAD.MOV.U32 R0, RZ, RZ, RZ ;  /* 0x000000ffff007224 */ /* 0x000fe400078e00ff */
[----:B------:R-:W-:-:S07]  /*0110*/  IMAD.MOV.U32 R9, RZ, RZ, R7 ;  /* 0x000000ffff097224 */ /* 0x000fce00078e0007 */
.L_x_2:
[----:B------:R-:W-:-:S06]  /*0120*/  IMAD.WIDE R2, R9, 0x4, R4 ;  /* 0x0000000409027825 */ /* 0x000fcc00078e0204 */
[----:B------:R-:W2:Y:S01]  /*0130*/  LDG.E R3, desc[UR8][R2.64] ;  /* 0x0000000802037981 */ /* 0x000ea2000c1e1900 */
[----:B0-----:R-:W-:-:S05]  /*0140*/  IMAD.IADD R9, R6, 0x1, R9 ;  /* 0x0000000106097824 */ /* 0x001fca00078e0209 */
[----:B------:R-:W-:Y:S01]  /*0150*/  ISETP.GE.AND P0, PT, R9, R8, PT ;  /* 0x000000080900720c */ /* 0x000fe20003f06270 */
[----:B--2---:R-:W-:-:S12]  /*0160*/  FFMA R0, R3, R3, R0 ;  /* 0x0000000303007223 */ /* 0x004fd80000000000 */
[----:B------:R-:W-:Y:S05]  /*0170*/  @!P0 BRA `(.L_x_2) ;  /* 0xfffffffc00e88947 */ /* 0x000fea000383ffff */
.L_x_1:
[----:B------:R-:W-:Y:S05]  /*0180*/  BSYNC.RECONVERGENT B0 ;  /* 0x0000000000007941 */ /* 0x000fea0003800200 */
.L_x_0:
[----:B------:R-:W0:Y:S01]  /*0190*/  S2UR UR5, SR_CgaCtaId ;  /* 0x00000000000579c3 */ /* 0x000e220000008800 */
[----:B------:R-:W-:Y:S01]  /*01a0*/  UMOV UR4, 0x400 ;  /* 0x0000040000047882 */ /* 0x000fe20000000000 */
[----:B------:R-:W1:Y:S02]  /*01b0*/  LDCU UR6, c[0x0][0x360] ;  /* 0x00006c00ff0677ac */ /* 0x000e640008000800 */
[----:B-1----:R-:W-:Y:S02]  /*01c0*/  UISETP.GE.U32.AND UP0, UPT, UR6, 0x2, UPT ;  /* 0x000000020600788c */ /* 0x002fe4000bf06070 */
[----:B0-----:R-:W-:-:S06]  /*01d0*/  ULEA UR4, UR5, UR4, 0x18 ;  /* 0x0000000405047291 */ /* 0x001fcc000f8ec0ff */
[----:B------:R-:W-:-:S05]  /*01e0*/  LEA R6, R7, UR4, 0x2 ;  /* 0x0000000407067c11 */ /* 0x000fca000f8e10ff */
[----:B------:R0:W-:Y:S01]  /*01f0*/  STS [R6], R0 ;  /* 0x0000000006007388 */ /* 0x0001e20000000800 */
[----:B------:R-:W-:Y:S06]  /*0200*/  BAR.SYNC.DEFER_BLOCKING 0x0 ;  /* 0x0000000000007b1d */ /* 0x000fec0000010000 */
[----:B------:R-:W-:Y:S05]  /*0210*/  BRA.U !UP0, `(.L_x_3) ;  /* 0x0000000108307547 */ /* 0x000fea000b800000 */
[----:B0-----:R-:W-:-:S07]  /*0220*/  IMAD.U32 R0, RZ, RZ, UR6 ;  /* 0x00000006ff007e24 */ /* 0x001fce000f8e00ff */
.L_x_4:
[----:B------:R-:W-:-:S04]  /*0230*/  SHF.R.U32.HI R8, RZ, 0x1, R0 ;  /* 0x00000001ff087819 */ /* 0x000fc80000011600 */
[----:B------:R-:W-:-:S13]  /*0240*/  ISETP.GE.U32.AND P0, PT, R7, R8, PT ;  /* 0x000000080700720c */ /* 0x000fda0003f06070 */
[----:B------:R-:W-:Y:S01]  /*0250*/  @!P0 LEA R2, R8, R6, 0x2 ;  /* 0x0000000608028211 */ /* 0x000fe200078e10ff */
[----:B------:R-:W-:Y:S05]  /*0260*/  @!P0 LDS R3, [R6] ;  /* 0x0000000006038984 */ /* 0x000fea0000000800 */
[----:B------:R-:W0:Y:S02]  /*0270*/  @!P0 LDS R2, [R2] ;  /* 0x0000000002028984 */ /* 0x000e240000000800 */
[----:B0-----:R-:W-:-:S05]  /*0280*/  @!P0 FADD R3, R2, R3 ;  /* 0x0000000302038221 */ /* 0x001fca0000000000 */
[----:B------:R1:W-:Y:S01]  /*0290*/  @!P0 STS [R6], R3 ;  /* 0x0000000306008388 */ /* 0x0003e20000000800 */
[----:B------:R-:W-:Y:S01]  /*02a0*/  BAR.SYNC.DEFER_BLOCKING 0x0 ;  /* 0x0000000000007b1d */ /* 0x000fe20000010000 */
[----:B------:R-:W-:Y:S01]  /*02b0*/  ISETP.GT.U32.AND P0, PT, R0, 0x3, PT ;  /* 0x000000030000780c */ /* 0x000fe20003f04070 */
[----:B------:R-:W-:-:S12]  /*02c0*/  IMAD.MOV.U32 R0, RZ, RZ, R8 ;  /* 0x000000ffff007224 */ /* 0x000fd800078e0008 */
[----:B-1----:R-:W-:Y:S05]  /*02d0*/  @P0 BRA `(.L_x_4) ;  /* 0xfffffffc00d40947 */ /* 0x002fea000383ffff */
.L_x_3:
[----:B------:R-:W1:Y:S02]  /*02e0*/  LDCU UR4, c[0x0][0x38c] ;  /* 0x00007180ff0477ac */ /* 0x000e640008000800 */
[----:B-1----:R-:W-:-:S13]  /*02f0*/  ISETP.GE.AND P0, PT, R7, UR4, PT ;  /* 0x0000000407007c0c */ /* 0x002fda000bf06270 */
[----:B------:R-:W-:Y:S05]  /*0300*/  @P0 EXIT ;  /* 0x000000000000094d */ /* 0x000fea0003800000 */
[----:B------:R-:W1:Y:S01]  /*0310*/  S2UR UR5, SR_CgaCtaId ;  /* 0x00000000000579c3 */ /* 0x000e620000008800 */
[----:B------:R-:W-:Y:S02]  /*0320*/  UMOV UR4, 0x400 ;  /* 0x0000040000047882 */ /* 0x000fe40000000000 */
[----:B-1----:R-:W-:-:S09]  /*0330*/  ULEA UR4, UR5, UR4, 0x18 ;  /* 0x0000000405047291 */ /* 0x002fd2000f8ec0ff */
[----:B0-----:R-:W0:Y:S02]  /*0340*/  LDS R0, [UR4] ;  /* 0x00000004ff007984 */ /* 0x001e240008000800 */
[----:B------:R-:W1:Y:S01]  /*0350*/  LDCU UR4, c[0x0][0x38c] ;  /* 0x00007180ff0477ac */ /* 0x000e620008000800 */
[----:B0-----:R-:W-:-:S04]  /*0360*/  FADD R0, R0, 1.00000001335143196e-10 ;  /* 0x2edbe6ff00007421 */ /* 0x001fc80000000000 */
[----:B------:R-:W-:Y:S01]  /*0370*/  VIADD R2, R0, 0xf3000000 ;  /* 0xf300000000027836 */ /* 0x000fe20000000000 */
[----:B------:R0:W2:Y:S04]  /*0380*/  MUFU.RSQ R3, R0 ;  /* 0x0000000000037308 */ /* 0x0000a80000001400 */
[----:B------:R-:W-:-:S13]  /*0390*/  ISETP.GT.U32.AND P0, PT, R2, 0x727fffff, PT ;  /* 0x727fffff0200780c */ /* 0x000fda0003f04070 */
[----:B012---:R-:W-:Y:S05]  /*03a0*/  @!P0 BRA `(.L_x_5) ;  /* 0x0000000000108947 */ /* 0x007fea0003800000 */
[----:B------:R-:W-:-:S07]  /*03b0*/  MOV R6, 0x3d0 ;  /* 0x000003d000067802 */ /* 0x000fce0000000f00 */
[----:B------:R-:W-:Y:S05]  /*03c0*/  CALL.REL.NOINC `($__internal_0_$__cuda_sm20_sqrt_rn_f32_slowpath) ;  /* 0x0000000000687944 */ /* 0x000fea0003c00000 */
[----:B------:R-:W-:Y:S01]  /*03d0*/  IMAD.MOV.U32 R3, RZ, RZ, R0 ;  /* 0x000000ffff037224 */ /* 0x000fe200078e0000 */
[----:B------:R-:W-:Y:S06]  /*03e0*/  BRA `(.L_x_6) ;  /* 0x0000000000107947 */ /* 0x000fec0003800000 */
.L_x_5:
[----:B------:R-:W-:Y:S01]  /*03f0*/  FMUL.FTZ R9, R0, R3 ;  /* 0x0000000300097220 */ /* 0x000fe20000410000 */
[----:B------:R-:W-:-:S03]  /*0400*/  FMUL.FTZ R3, R3, 0.5 ;  /* 0x3f00000003037820 */ /* 0x000fc60000410000 */
[----:B------:R-:W-:-:S04]  /*0410*/  FFMA R0, -R9, R9, R0 ;  /* 0x0000000909007223 */ /* 0x000fc80000000100 */
[----:B------:R-:W-:-:S07]  /*0420*/  FFMA R3, R0, R3, R9 ;  /* 0x0000000300037223 */ /* 0x000fce0000000009 */
.L_x_6:
[----:B------:R-:W-:-:S05]  /*0430*/  IMAD.WIDE R8, R7, 0x4, R4 ;  /* 0x0000000407087825 */ /* 0x000fca00078e0204 */
[----:B------:R-:W2:Y:S01]  /*0440*/  LDG.E R0, desc[UR8][R8.64] ;  /* 0x0000000808007981 */ /* 0x000ea2000c1e1900 */
[----:B------:R-:W0:Y:S01]  /*0450*/  MUFU.RCP R2, R3 ;  /* 0x0000000300027308 */ /* 0x000e220000001000 */
[----:B------:R-:W-:Y:S01]  /*0460*/  BSSY.RECONVERGENT B0, `(.L_x_7) ;  /* 0x000000b000007945 */ /* 0x000fe20003800200 */
[----:B0-----:R-:W-:-:S04]  /*0470*/  FFMA R11, -R3, R2, 1 ;  /* 0x3f800000030b7423 */ /* 0x001fc80000000102 */
[----:B------:R-:W-:Y:S02]  /*0480*/  FFMA R11, R2, R11, R2 ;  /* 0x0000000b020b7223 */ /* 0x000fe40000000002 */
[----:B--2---:R-:W0:Y:S02]  /*0490*/  FCHK P0, R0, R3 ;  /* 0x0000000300007302 */ /* 0x004e240000000000 */
[----:B------:R-:W-:-:S04]  /*04a0*/  FFMA R2, R0, R11, RZ ;  /* 0x0000000b00027223 */ /* 0x000fc800000000ff */
[----:B------:R-:W-:-:S04]  /*04b0*/  FFMA R6, -R3, R2, R0 ;  /* 0x0000000203067223 */ /* 0x000fc80000000100 */
[----:B------:R-:W-:Y:S01]  /*04c0*/  FFMA R11, R11, R6, R2 ;  /* 0x000000060b0b7223 */ /* 0x000fe20000000002 */
[----:B0-----:R-:W-:Y:S06]  /*04d0*/  @!P0 BRA `(.L_x_8) ;  /* 0x00000000000c8947 */ /* 0x001fec0003800000 */
[----:B------:R-:W-:-:S07]  /*04e0*/  MOV R2, 0x500 ;  /* 0x0000050000027802 */ /* 0x000fce0000000f00 */
[----:B------:R-:W-:Y:S05]  /*04f0*/  CALL.REL.NOINC `($__internal_1_$__cuda_sm3x_div_rn_noftz_f32_slowpath) ;  /* 0x00000000007c7944 */ /* 0x000fea0003c00000 */
[----:B------:R-:W-:-:S07]  /*0500*/  IMAD.MOV.U32 R11, RZ, RZ, R0 ;  /* 0x000000ffff0b7224 */ /* 0x000fce00078e0000 */
.L_x_8:
[----:B------:R-:W-:Y:S05]  /*0510*/  BSYNC.RECONVERGENT B0 ;  /* 0x0000000000007941 */ /* 0x000fea0003800200 */
.L_x_7:
[----:B------:R0:W-:Y:S01]  /*0520*/  STG.E desc[UR8][R8.64], R11 ;  /* 0x0000000b08007986 */ /* 0x0001e2000c101908 */
[----:B------:R-:W-:-:S04]  /*0530*/  IADD3 R7, PT, PT, R7, UR6, RZ ;  /* 0x0000000607077c10 */ /* 0x000fc8000fffe0ff */
[----:B------:R-:W-:-:S13]  /*0540*/  ISETP.GE.AND P0, PT, R7, UR4, PT ;  /* 0x0000000407007c0c */ /* 0x000fda000bf06270 */
[----:B0-----:R-:W-:Y:S05]  /*0550*/  @!P0 BRA `(.L_x_6) ;  /* 0xfffffffc00b48947 */ /* 0x001fea000383ffff */
[----:B------:R-:W-:Y:S05]  /*0560*/  EXIT ;  /* 0x000000000000794d */ /* 0x000fea0003800000 */
        .weak           $__internal_0_$__cuda_sm20_sqrt_rn_f32_slowpath
        .type           $__internal_0_$__cuda_sm20_sqrt_rn_f32_slowpath,@function
        .size           $__internal_0_$__cuda_sm20_sqrt_rn_f32_slowpath,($__internal_1_$__cuda_sm3x_div_rn_noftz_f32_slowpath - $__internal_0_$__cuda_sm20_sqrt_rn_f32_slowpath)
$__internal_0_$__cuda_sm20_sqrt_rn_f32_slowpath:
[----:B------:R-:W-:-:S13]  /*0570*/  LOP3.LUT P0, RZ, R0, 0x7fffffff, RZ, 0xc0, !PT ;  /* 0x7fffffff00ff7812 */ /* 0x000fda000780c0ff */
[----:B------:R-:W-:Y:S01]  /*0580*/  @!P0 IMAD.MOV.U32 R2, RZ, RZ, R0 ;  /* 0x000000ffff028224 */ /* 0x000fe200078e0000 */
[----:B------:R-:W-:Y:S06]  /*0590*/  @!P0 BRA `(.L_x_9) ;  /* 0x0000000000448947 */ /* 0x000fec0003800000 */
[----:B------:R-:W-:-:S13]  /*05a0*/  FSETP.GEU.FTZ.AND P0, PT, R0, RZ, PT ;  /* 0x000000ff0000720b */ /* 0x000fda0003f1e000 */
[----:B------:R-:W-:Y:S01]  /*05b0*/  @!P0 IMAD.MOV.U32 R2, RZ, RZ, 0x7fffffff ;  /* 0x7fffffffff028424 */ /* 0x000fe200078e00ff */
[----:B------:R-:W-:Y:S06]  /*05c0*/  @!P0 BRA `(.L_x_9) ;  /* 0x0000000000388947 */ /* 0x000fec0003800000 */
[----:B------:R-:W-:-:S13]  /*05d0*/  FSETP.GTU.FTZ.AND P0, PT, |R0|, +INF , PT ;  /* 0x7f8000000000780b */ /* 0x000fda0003f1c200 */
[----:B------:R-:W-:Y:S01]  /*05e0*/  @P0 FADD.FTZ R2, R0, 1 ;  /* 0x3f80000000020421 */ /* 0x000fe20000010000 */
[----:B------:R-:W-:Y:S06]  /*05f0*/  @P0 BRA `(.L_x_9) ;  /* 0x00000000002c0947 */ /* 0x000fec0003800000 */
[----:B------:R-:W-:-:S13]  /*0600*/  FSETP.NEU.FTZ.AND P0, PT, |R0|, +INF , PT ;  /* 0x7f8000000000780b */ /* 0x000fda0003f1d200 */
[----:B------:R-:W-:Y:S01]  /*0610*/  @!P0 IMAD.MOV.U32 R2, RZ, RZ, R0 ;  /* 0x000000ffff028224 */ /* 0x000fe200078e0000 */
[----:B------:R-:W-:Y:S06]  /*0620*/  @!P0 BRA `(.L_x_9) ;  /* 0x0000000000208947 */ /* 0x000fec0003800000 */
[----:B------:R-:W-:-:S04]  /*0630*/  FFMA R0, R0, 1.84467440737095516160e+19, RZ ;  /* 0x5f80000000007823 */ /* 0x000fc800000000ff */
[----:B------:R-:W0:Y:S02]  /*0640*/  MUFU.RSQ R3, R0 ;  /* 0x0000000000037308 */ /* 0x000e240000001400 */
[----:B0-----:R-:W-:Y:S01]  /*0650*/  FMUL.FTZ R9, R0, R3 ;  /* 0x0000000300097220 */ /* 0x001fe20000410000 */
[----:B------:R-:W-:-:S03]  /*0660*/  FMUL.FTZ R3, R3, 0.5 ;  /* 0x3f00000003037820 */ /* 0x000fc60000410000 */
[----:B------:R-:W-:-:S04]  /*0670*/  FADD.FTZ R2, -R9, -RZ ;  /* 0x800000ff09027221 */ /* 0x000fc80000010100 */
[----:B------:R-:W-:-:S04]  /*0680*/  FFMA R2, R9, R2, R0 ;  /* 0x0000000209027223 */ /* 0x000fc80000000000 */
[----:B------:R-:W-:-:S04]  /*0690*/  FFMA R2, R2, R3, R9 ;  /* 0x0000000302027223 */ /* 0x000fc80000000009 */
[----:B------:R-:W-:-:S07]  /*06a0*/  FMUL.FTZ R2, R2, 2.3283064365386962891e-10 ;  /* 0x2f80000002027820 */ /* 0x000fce0000410000 */
.L_x_9:
[----:B------:R-:W-:Y:S01]  /*06b0*/  IMAD.MOV.U32 R0, RZ, RZ, R2 ;  /* 0x000000ffff007224 */ /* 0x000fe200078e0002 */
[----:B------:R-:W-:Y:S01]  /*06c0*/  MOV R2, R6 ;  /* 0x0000000600027202 */ /* 0x000fe20000000f00 */
[----:B------:R-:W-:-:S04]  /*06d0*/  IMAD.MOV.U32 R3, RZ, RZ, 0x0 ;  /* 0x00000000ff037424 */ /* 0x000fc800078e00ff */
[----:B------:R-:W-:Y:S05]  /*06e0*/  RET.REL.NODEC R2 `(_Z17l2NormalizeKernelPfii) ;  /* 0xfffffff802447950 */ /* 0x000fea0003c3ffff */
        .weak           $__internal_1_$__cuda_sm3x_div_rn_noftz_f32_slowpath
        .type           $__internal_1_$__cuda_sm3x_div_rn_noftz_f32_slowpath,@function
        .size           $__internal_1_$__cuda_sm3x_div_rn_noftz_f32_slowpath,(.L_x_60 - $__internal_1_$__cuda_sm3x_div_rn_noftz_f32_slowpath)
$__internal_1_$__cuda_sm3x_div_rn_noftz_f32_slowpath:
[----:B------:R-:W-:Y:S01]  /*06f0*/  SHF.R.U32.HI R10, RZ, 0x17, R3 ;  /* 0x00000017ff0a7819 */ /* 0x000fe20000011603 */
[----:B------:R-:W-:Y:S01]  /*0700*/  BSSY.RECONVERGENT B1, `(.L_x_10) ;  /* 0x0000064000017945 */ /* 0x000fe20003800200 */
[--C-:B------:R-:W-:Y:S01]  /*0710*/  SHF.R.U32.HI R6, RZ, 0x17, R0.reuse ;  /* 0x00000017ff067819 */ /* 0x100fe20000011600 */
[----:B------:R-:W-:Y:S01]  /*0720*/  IMAD.MOV.U32 R11, RZ, RZ, R0 ;  /* 0x000000ffff0b7224 */ /* 0x000fe200078e0000 */
[----:B------:R-:W-:Y:S02]  /*0730*/  LOP3.LUT R10, R10, 0xff, RZ, 0xc0, !PT ;  /* 0x000000ff0a0a7812 */ /* 0x000fe400078ec0ff */
[----:B------:R-:W-:Y:S02]  /*0740*/  LOP3.LUT R16, R6, 0xff, RZ, 0xc0, !PT ;  /* 0x000000ff06107812 */ /* 0x000fe400078ec0ff */
[----:B------:R-:W-:Y:S01]  /*0750*/  MOV R12, R3 ;  /* 0x00000003000c7202 */ /* 0x000fe20000000f00 */
[----:B------:R-:W-:Y:S02]  /*0760*/  VIADD R14, R10, 0xffffffff ;  /* 0xffffffff0a0e7836 */ /* 0x000fe40000000000 */
[----:B------:R-:W-:-:S03]  /*0770*/  VIADD R13, R16, 0xffffffff ;  /* 0xffffffff100d7836 */ /* 0x000fc60000000000 */
[----:B------:R-:W-:-:S04]  /*0780*/  ISETP.GT.U32.AND P0, PT, R14, 0xfd, PT ;  /* 0x000000fd0e00780c */ /* 0x000fc80003f04070 */
[----:B------:R-:W-:-:S13]  /*0790*/  ISETP.GT.U32.OR P0, PT, R13, 0xfd, P0 ;  /* 0x000000fd0d00780c */ /* 0x000fda0000704470 */
[----:B------:R-:W-:Y:S01]  /*07a0*/  @!P0 IMAD.MOV.U32 R6, RZ, RZ, RZ ;  /* 0x000000ffff068224 */ /* 0x000fe200078e00ff */
[----:B------:R-:W-:Y:S06]  /*07b0*/  @!P0 BRA `(.L_x_11) ;  /* 0x00000000005c8947 */ /* 0x000fec0003800000 */
[----:B------:R-:W-:Y:S02]  /*07c0*/  FSETP.GTU.FTZ.AND P1, PT, |R3|, +INF , PT ;  /* 0x7f8000000300780b */ /* 0x000fe40003f3c200 */
[----:B------:R-:W-:-:S04]  /*07d0*/  FSETP.GTU.FTZ.AND P0, PT, |R0|, +INF , PT ;  /* 0x7f8000000000780b */ /* 0x000fc80003f1c200 */
[----:B------:R-:W-:-:S13]  /*07e0*/  PLOP3.LUT P0, PT, P0, P1, PT, 0xf8, 0x8f ;  /* 0x00000000008f781c */ /* 0x000fda0000703f70 */
[----:B------:R-:W-:Y:S05]  /*07f0*/  @P0 BRA `(.L_x_12) ;  /* 0x00000004004c0947 */ /* 0x000fea0003800000 */
[----:B------:R-:W-:-:S13]  /*0800*/  LOP3.LUT P0, RZ, R12, 0x7fffffff, R11, 0xc8, !PT ;  /* 0x7fffffff0cff7812 */ /* 0x000fda000780c80b */
[----:B------:R-:W-:Y:S05]  /*0810*/  @!P0 BRA `(.L_x_13) ;  /* 0x00000004003c8947 */ /* 0x000fea0003800000 */
[C---:B------:R-:W-:Y:S02]  /*0820*/  FSETP.NEU.FTZ.AND P2, PT, |R0|.reuse, +INF , PT ;  /* 0x7f8000000000780b */ /* 0x040fe40003f5d200 */
[----:B------:R-:W-:Y:S02]  /*0830*/  FSETP.NEU.FTZ.AND P1, PT, |R3|, +INF , PT ;  /* 0x7f8000000300780b */ /* 0x000fe40003f3d200 */
[----:B------:R-:W-:-:S11]  /*0840*/  FSETP.NEU.FTZ.AND P0, PT, |R0|, +INF , PT ;  /* 0x7f8000000000780b */ /* 0x000fd60003f1d200 */
[----:B------:R-:W-:Y:S05]  /*0850*/  @!P1 BRA !P2, `(.L_x_13) ;  /* 0x00000004002c9947 */ /* 0x000fea0005000000 */
[----:B------:R-:W-:-:S04]  /*0860*/  LOP3.LUT P2, RZ, R11, 0x7fffffff, RZ, 0xc0, !PT ;  /* 0x7fffffff0bff7812 */ /* 0x000fc8000784c0ff */
[----:B------:R-:W-:-:S13]  /*0870*/  PLOP3.LUT P1, PT, P1, P2, PT, 0x2f, 0xf2 ;  /* 0x0000000000f2781c */ /* 0x000fda0000f24577 */
[----:B------:R-:W-:Y:S05]  /*0880*/  @P1 BRA `(.L_x_14) ;  /* 0x0000000400181947 */ /* 0x000fea0003800000 */
[----:B------:R-:W-:-:S04]  /*0890*/  LOP3.LUT P1, RZ, R12, 0x7fffffff, RZ, 0xc0, !PT ;  /* 0x7fffffff0cff7812 */ /* 0x000fc8000782c0ff */
[----:B------:R-:W-:-:S13]  /*08a0*/  PLOP3.LUT P0, PT, P0, P1, PT, 0x2f, 0xf2 ;  /* 0x0000000000f2781c */ /* 0x000fda0000702577 */
[----:B------:R-:W-:Y:S05]  /*08b0*/  @P0 BRA `(.L_x_15) ;  /* 0x0000000400000947 */ /* 0x000fea0003800000 */
[----:B------:R-:W-:Y:S02]  /*08c0*/  ISETP.GE.AND P0, PT, R13, RZ, PT ;  /* 0x000000ff0d00720c */ /* 0x000fe40003f06270 */
[----:B------:R-:W-:-:S11]  /*08d0*/  ISETP.GE.AND P1, PT, R14, RZ, PT ;  /* 0x000000ff0e00720c */ /* 0x000fd60003f26270 */
[----:B------:R-:W-:Y:S02]  /*08e0*/  @P0 IMAD.MOV.U32 R6, RZ, RZ, RZ ;  /* 0x000000ffff060224 */ /* 0x000fe400078e00ff */
[----:B------:R-:W-:Y:S01]  /*08f0*/  @!P0 FFMA R11, R0, 1.84467440737095516160e+19, RZ ;  /* 0x5f800000000b8823 */ /* 0x000fe200000000ff */
[----:B------:R-:W-:Y:S02]  /*0900*/  @!P0 IMAD.MOV.U32 R6, RZ, RZ, -0x40 ;  /* 0xffffffc0ff068424 */ /* 0x000fe400078e00ff */
[----:B------:R-:W-:Y:S02]  /*0910*/  @!P1 FFMA R12, R3, 1.84467440737095516160e+19, RZ ;  /* 0x5f800000030c9823 */ /* 0x000fe400000000ff */
[----:B------:R-:W-:-:S07]  /*0920*/  @!P1 VIADD R6, R6, 0x40 ;  /* 0x0000004006069836 */ /* 0x000fce0000000000 */
.L_x_11:
[----:B------:R-:W-:Y:S01]  /*0930*/  LEA R13, R10, 0xc0800000, 0x17 ;  /* 0xc08000000a0d7811 */ /* 0x000fe200078eb8ff */
[----:B------:R-:W-:Y:S03]  /*0940*/  BSSY.RECONVERGENT B2, `(.L_x_16) ;  /* 0x0000036000027945 */ /* 0x000fe60003800200 */
[----:B------:R-:W-:Y:S01]  /*0950*/  IADD3 R13, PT, PT, -R13, R12, RZ ;  /* 0x0000000c0d0d7210 */ /* 0x000fe20007ffe1ff */
[----:B------:R-:W-:-:S03]  /*0960*/  VIADD R12, R16, 0xffffff81 ;  /* 0xffffff81100c7836 */ /* 0x000fc60000000000 */
[----:B------:R-:W0:Y:S01]  /*0970*/  MUFU.RCP R14, R13 ;  /* 0x0000000d000e7308 */ /* 0x000e220000001000 */
[----:B------:R-:W-:Y:S01]  /*0980*/  FADD.FTZ R15, -R13, -RZ ;  /* 0x800000ff0d0f7221 */ /* 0x000fe20000010100 */
[----:B------:R-:W-:-:S03]  /*0990*/  IMAD R0, R12, -0x800000, R11 ;  /* 0xff8000000c007824 */ /* 0x000fc600078e020b */
[----:B0-----:R-:W-:-:S04]  /*09a0*/  FFMA R17, R14, R15, 1 ;  /* 0x3f8000000e117423 */ /* 0x001fc8000000000f */
[----:B------:R-:W-:-:S04]  /*09b0*/  FFMA R16, R14, R17, R14 ;  /* 0x000000110e107223 */ /* 0x000fc8000000000e */
[----:B------:R-:W-:-:S04]  /*09c0*/  FFMA R11, R0, R16, RZ ;  /* 0x00000010000b7223 */ /* 0x000fc800000000ff */
[----:B------:R-:W-:-:S04]  /*09d0*/  FFMA R14, R15, R11, R0 ;  /* 0x0000000b0f0e7223 */ /* 0x000fc80000000000 */
[----:B------:R-:W-:Y:S01]  /*09e0*/  FFMA R17, R16, R14, R11 ;  /* 0x0000000e10117223 */ /* 0x000fe2000000000b */
[----:B------:R-:W-:-:S03]  /*09f0*/  IADD3 R11, PT, PT, R12, 0x7f, -R10 ;  /* 0x0000007f0c0b7810 */ /* 0x000fc60007ffe80a */
[----:B------:R-:W-:Y:S02]  /*0a00*/  FFMA R14, R15, R17, R0 ;  /* 0x000000110f0e7223 */ /* 0x000fe40000000000 */
[----:B------:R-:W-:Y:S02]  /*0a10*/  IMAD.IADD R11, R11, 0x1, R6 ;  /* 0x000000010b0b7824 */ /* 0x000fe400078e0206 */
[----:B------:R-:W-:-:S05]  /*0a20*/  FFMA R0, R16, R14, R17 ;  /* 0x0000000e10007223 */ /* 0x000fca0000000011 */
[----:B------:R-:W-:-:S04]  /*0a30*/  SHF.R.U32.HI R10, RZ, 0x17, R0 ;  /* 0x00000017ff0a7819 */ /* 0x000fc80000011600 */
[----:B------:R-:W-:-:S05]  /*0a40*/  LOP3.LUT R10, R10, 0xff, RZ, 0xc0, !PT ;  /* 0x000000ff0a0a7812 */ /* 0x000fca00078ec0ff */
[----:B------:R-:W-:-:S05]  /*0a50*/  IMAD.IADD R12, R10, 0x1, R11 ;  /* 0x000000010a0c7824 */ /* 0x000fca00078e020b */
[----:B------:R-:W-:-:S04]  /*0a60*/  IADD3 R6, PT, PT, R12, -0x1, RZ ;  /* 0xffffffff0c067810 */ /* 0x000fc80007ffe0ff */
[----:B------:R-:W-:-:S13]  /*0a70*/  ISETP.GE.U32.AND P0, PT, R6, 0xfe, PT ;  /* 0x000000fe0600780c */ /* 0x000fda0003f06070 */
[----:B------:R-:W-:Y:S05]  /*0a80*/  @!P0 BRA `(.L_x_17) ;  /* 0x0000000000808947 */ /* 0x000fea0003800000 */
[----:B------:R-:W-:-:S13]  /*0a90*/  ISETP.GT.AND P0, PT, R12, 0xfe, PT ;  /* 0x000000fe0c00780c */ /* 0x000fda0003f04270 */
[----:B------:R-:W-:Y:S05]  /*0aa0*/  @P0 BRA `(.L_x_18) ;  /* 0x00000000006c0947 */ /* 0x000fea0003800000 */
[----:B------:R-:W-:-:S13]  /*0ab0*/  ISETP.GE.AND P0, PT, R12, 0x1, PT ;  /* 0x000000010c00780c */ /* 0x000fda0003f06270 */
[----:B------:R-:W-:Y:S05]  /*0ac0*/  @P0 BRA `(.L_x_19) ;  /* 0x0000000000740947 */ /* 0x000fea0003800000 */
[----:B------:R-:W-:Y:S02]  /*0ad0*/  ISETP.GE.AND P0, PT, R12, -0x18, PT ;  /* 0xffffffe80c00780c */ /* 0x000fe40003f06270 */
[----:B------:R-:W-:-:S11]  /*0ae0*/  LOP3.LUT R0, R0, 0x80000000, RZ, 0xc0, !PT ;  /* 0x8000000000007812 */ /* 0x000fd600078ec0ff */
[----:B------:R-:W-:Y:S05]  /*0af0*/  @!P0 BRA `(.L_x_19) ;  /* 0x0000000000688947 */ /* 0x000fea0003800000 */
[-CC-:B------:R-:W-:Y:S01]  /*0b00*/  FFMA.RZ R6, R16, R14.reuse, R17.reuse ;  /* 0x0000000e10067223 */ /* 0x180fe2000000c011 */
[----:B------:R-:W-:Y:S02]  /*0b10*/  VIADD R13, R12, 0x20 ;  /* 0x000000200c0d7836 */ /* 0x000fe40000000000 */
[-CC-:B------:R-:W-:Y:S01]  /*0b20*/  FFMA.RM R11, R16, R14.reuse, R17.reuse ;  /* 0x0000000e100b7223 */ /* 0x180fe20000004011 */
[----:B------:R-:W-:Y:S02]  /*0b30*/  ISETP.NE.AND P2, PT, R12, RZ, PT ;  /* 0x000000ff0c00720c */ /* 0x000fe40003f45270 */
[----:B------:R-:W-:Y:S01]  /*0b40*/  LOP3.LUT R10, R6, 0x7fffff, RZ, 0xc0, !PT ;  /* 0x007fffff060a7812 */ /* 0x000fe200078ec0ff */
[----:B------:R-:W-:Y:S01]  /*0b50*/  FFMA.RP R6, R16, R14, R17 ;  /* 0x0000000e10067223 */ /* 0x000fe20000008011 */
[----:B------:R-:W-:Y:S01]  /*0b60*/  ISETP.NE.AND P1, PT, R12, RZ, PT ;  /* 0x000000ff0c00720c */ /* 0x000fe20003f25270 */
[----:B------:R-:W-:Y:S01]  /*0b70*/  IMAD.MOV R12, RZ, RZ, -R12 ;  /* 0x000000ffff0c7224 */ /* 0x000fe200078e0a0c */
[----:B------:R-:W-:-:S02]  /*0b80*/  LOP3.LUT R10, R10, 0x800000, RZ, 0xfc, !PT ;  /* 0x008000000a0a7812 */ /* 0x000fc400078efcff */
[----:B------:R-:W-:Y:S02]  /*0b90*/  FSETP.NEU.FTZ.AND P0, PT, R6, R11, PT ;  /* 0x0000000b0600720b */ /* 0x000fe40003f1d000 */
[----:B------:R-:W-:Y:S02]  /*0ba0*/  SHF.L.U32 R13, R10, R13, RZ ;  /* 0x0000000d0a0d7219 */ /* 0x000fe400000006ff */
[----:B------:R-:W-:Y:S02]  /*0bb0*/  SEL R11, R12, RZ, P2 ;  /* 0x000000ff0c0b7207 */ /* 0x000fe40001000000 */
[----:B------:R-:W-:Y:S02]  /*0bc0*/  ISETP.NE.AND P1, PT, R13, RZ, P1 ;  /* 0x000000ff0d00720c */ /* 0x000fe40000f25270 */
[----:B------:R-:W-:Y:S02]  /*0bd0*/  SHF.R.U32.HI R11, RZ, R11, R10 ;  /* 0x0000000bff0b7219 */ /* 0x000fe4000001160a */
[----:B------:R-:W-:-:S02]  /*0be0*/  PLOP3.LUT P0, PT, P0, P1, PT, 0xf8, 0x8f ;  /* 0x00000000008f781c */ /* 0x000fc40000703f70 */
[----:B------:R-:W-:Y:S02]  /*0bf0*/  SHF.R.U32.HI R13, RZ, 0x1, R11 ;  /* 0x00000001ff0d7819 */ /* 0x000fe4000001160b */
[----:B------:R-:W-:-:S04]  /*0c00*/  SEL R6, RZ, 0x1, !P0 ;  /* 0x00000001ff067807 */ /* 0x000fc80004000000 */
[----:B------:R-:W-:-:S04]  /*0c10*/  LOP3.LUT R6, R6, 0x1, R13, 0xf8, !PT ;  /* 0x0000000106067812 */ /* 0x000fc800078ef80d */
[----:B------:R-:W-:-:S05]  /*0c20*/  LOP3.LUT R6, R6, R11, RZ, 0xc0, !PT ;  /* 0x0000000b06067212 */ /* 0x000fca00078ec0ff */
[----:B------:R-:W-:-:S05]  /*0c30*/  IMAD.IADD R13, R13, 0x1, R6 ;  /* 0x000000010d0d7824 */ /* 0x000fca00078e0206 */
[----:B------:R-:W-:Y:S01]  /*0c40*/  LOP3.LUT R0, R13, R0, RZ, 0xfc, !PT ;  /* 0x000000000d007212 */ /* 0x000fe200078efcff */
[----:B------:R-:W-:Y:S06]  /*0c50*/  BRA `(.L_x_19) ;  /* 0x0000000000107947 */ /* 0x000fec0003800000 */
.L_x_18:
[----:B------:R-:W-:-:S04]  /*0c60*/  LOP3.LUT R0, R0, 0x80000000, RZ, 0xc0, !PT ;  /* 0x8000000000007812 */ /* 0x000fc800078ec0ff */
[----:B------:R-:W-:Y:S01]  /*0c70*/  LOP3.LUT R0, R0, 0x7f800000, RZ, 0xfc, !PT ;  /* 0x7f80000000007812 */ /* 0x000fe200078efcff */
[----:B------:R-:W-:Y:S06]  /*0c80*/  BRA `(.L_x_19) ;  /* 0x0000000000047947 */ /* 0x000fec0003800000 */
.L_x_17:
[----:B------:R-:W-:-:S07]  /*0c90*/  LEA R0, R11, R0, 0x17 ;  /* 0x000000000b007211 */ /* 0x000fce00078eb8ff */
.L_x_19:
[----:B------:R-:W-:Y:S05]  /*0ca0*/  BSYNC.RECONVERGENT B2 ;  /* 0x0000000000027941 */ /* 0x000fea0003800200 */
.L_x_16:
[----:B------:R-:W-:Y:S05]  /*0cb0*/  BRA `(.L_x_20) ;  /* 0x0000000000207947 */ /* 0x000fea0003800000 */
.L_x_15:
[----:B------:R-:W-:-:S04]  /*0cc0*/  LOP3.LUT R0, R12, 0x80000000, R11, 0x48, !PT ;  /* 0x800000000c007812 */ /* 0x000fc800078e480b */
[----:B------:R-:W-:Y:S01]  /*0cd0*/  LOP3.LUT R0, R0, 0x7f800000, RZ, 0xfc, !PT ;  /* 0x7f80000000007812 */ /* 0x000fe200078efcff */
[----:B------:R-:W-:Y:S06]  /*0ce0*/  BRA `(.L_x_20) ;  /* 0x0000000000147947 */ /* 0x000fec0003800000 */
.L_x_14:
[----:B------:R-:W-:Y:S01]  /*0cf0*/  LOP3.LUT R0, R12, 0x80000000, R11, 0x48, !PT ;  /* 0x800000000c007812 */ /* 0x000fe200078e480b */
[----:B------:R-:W-:Y:S06]  /*0d00*/  BRA `(.L_x_20) ;  /* 0x00000000000c7947 */ /* 0x000fec0003800000 */
.L_x_13:
[----:B------:R-:W0:Y:S01]  /*0d10*/  MUFU.RSQ R0, -QNAN ;  /* 0xffc0000000007908 */ /* 0x000e220000001400 */
[----:B------:R-:W-:Y:S05]  /*0d20*/  BRA `(.L_x_20) ;  /* 0x0000000000047947 */ /* 0x000fea0003800000 */
.L_x_12:
[----:B------:R-:W-:-:S07]  /*0d30*/  FADD.FTZ R0, R0, R3 ;  /* 0x0000000300007221 */ /* 0x000fce0000010000 */
.L_x_20:
[----:B------:R-:W-:Y:S05]  /*0d40*/  BSYNC.RECONVERGENT B1 ;  /* 0x0000000000017941 */ /* 0x000fea0003800200 */
.L_x_10:
[----:B------:R-:W-:Y:S02]  /*0d50*/  IMAD.MOV.U32 R10, RZ, RZ, R2 ;  /* 0x000000ffff0a7224 */ /* 0x000fe400078e0002 */
[----:B------:R-:W-:-:S04]  /*0d60*/  IMAD.MOV.U32 R11, RZ, RZ, 0x0 ;  /* 0x00000000ff0b7424 */ /* 0x000fc800078e00ff */
[----:B0-----:R-:W-:Y:S05]  /*0d70*/  RET.REL.NODEC R10 `(_Z17l2NormalizeKernelPfii) ;  /* 0xfffffff00aa07950 */ /* 0x001fea0003c3ffff */
.L_x_21:
[----:B------:R-:W-:-:S00]  /*0d80*/  BRA `(.L_x_21) ;  /* 0xfffffffc00fc7947 */ /* 0x000fc0000383ffff */
[----:B------:R-:W-:-:S00]  /*0d90*/  NOP ;  /* 0x0000000000007918 */ /* 0x000fc00000000000 */
        /* <DEDUP_REMOVED lines=14> */
.L_x_60:


//--------------------- .text._Z20transformBoxesKernelPKfPfifffii --------------------------
	.section	.text._Z20transformBoxesKernelPKfPfifffii,"ax",@progbits
	.align	128
        .global         _Z20transformBoxesKernelPKfPfifffii
        .type           _Z20transformBoxesKernelPKfPfifffii,@function
        .size           _Z20transformBoxesKernelPKfPfifffii,(.L_x_61 - _Z20transformBoxesKernelPKfPfifffii)
        .other          _Z20transformBoxesKernelPKfPfifffii,@"STO_CUDA_ENTRY STV_DEFAULT"
_Z20transformBoxesKernelPKfPfifffii:
.text._Z20transformBoxesKernelPKfPfifffii:
[----:B------:R-:W-:Y:S01]  /*0000*/  LDC R1, c[0x0][0x37c] ;  /* 0x0000df00ff017b82 */ /* 0x000fe20000000800 */
[----:B------:R-:W0:Y:S07]  /*0010*/  S2R R0, SR_TID.X ;  /* 0x0000000000007919 */ /* 0x000e2e0000002100 */
[----:B------:R-:W0:Y:S01]  /*0020*/  S2UR UR4, SR_CTAID.X ;  /* 0x00000000000479c3 */ /* 0x000e220000002500 */
[----:B------:R-:W1:Y:S07]  /*0030*/  LDCU UR5, c[0x0][0x390] ;  /* 0x00007200ff0577ac */ /* 0x000e6e0008000800 */
[----:B------:R-:W0:Y:S02]  /*0040*/  LDC R3, c[0x0][0x360] ;  /* 0x0000d800ff037b82 */ /* 0x000e240000000800 */
[----:B0-----:R-:W-:-:S05]  /*0050*/  IMAD R3, R3, UR4, R0 ;  /* 0x0000000403037c24 */ /* 0x001fca000f8e0200 */
[----:B-1----:R-:W-:-:S13]  /*0060*/  ISETP.GE.AND P0, PT, R3, UR5, PT ;  /* 0x0000000503007c0c */ /* 0x002fda000bf06270 */
[----:B------:R-:W-:Y:S05]  /*0070*/  @P0 EXIT ;  /* 0x000000000000094d */ /* 0x000fea0003800000 */
[----:B------:R-:W0:Y:S01]  /*0080*/  LDC.64 R8, c[0x0][0x380] ;  /* 0x0000e000ff087b82 */ /* 0x000e220000000a00 */
[----:B------:R-:W1:Y:S01]  /*0090*/  LDCU.64 UR4, c[0x0][0x358] ;  /* 0x00006b00ff0477ac */ /* 0x000e620008000a00 */
[----:B------:R-:W-:-:S06]  /*00a0*/  IMAD.SHL.U32 R3, R3, 0x4, RZ ;  /* 0x0000000403037824 */ /* 0x000fcc00078e00ff */
[----:B------:R-:W2:Y:S08]  /*00b0*/  LDC R13, c[0x0][0x394] ;  /* 0x0000e500ff0d7b82 */ /* 0x000eb00000000800 */
[----:B------:R-:W3:Y:S01]  /*00c0*/  LDC R11, c[0x0][0x398] ;  /* 0x0000e600ff0b7b82 */ /* 0x000ee20000000800 */
[----:B0-----:R-:W-:-:S05]  /*00d0*/  IMAD.WIDE R8, R3, 0x4, R8 ;  /* 0x0000000403087825 */ /* 0x001fca00078e0208 */
[----:B-1----:R-:W3:Y:S04]  /*00e0*/  LDG.E R2, desc[UR4][R8.64] ;  /* 0x0000000408027981 */ /* 0x002ee8000c1e1900 */
[----:B------:R0:W5:Y:S04]  /*00f0*/  LDG.E R6, desc[UR4][R8.64+0x4] ;  /* 0x0000040408067981 */ /* 0x000168000c1e1900 */
[----:B------:R0:W5:Y:S04]  /*0100*/  LDG.E R7, desc[UR4][R8.64+0x8] ;  /* 0x0000080408077981 */ /* 0x000168000c1e1900 */
[----:B------:R0:W5:Y:S01]  /*0110*/  LDG.E R4, desc[UR4][R8.64+0xc] ;  /* 0x00000c0408047981 */ /* 0x000162000c1e1900 */
[----:B--2---:R-:W1:Y:S01]  /*0120*/  MUFU.RCP R5, R13 ;  /* 0x0000000d00057308 */ /* 0x004e620000001000 */
[----:B------:R-:W2:Y:S01]  /*0130*/  LDC R0, c[0x0][0x394] ;  /* 0x0000e500ff007b82 */ /* 0x000ea20000000800 */
[----:B------:R-:W-:Y:S01]  /*0140*/  BSSY.RECONVERGENT B0, `(.L_x_22) ;  /* 0x000000c000007945 */ /* 0x000fe20003800200 */
[----:B-1----:R-:W-:-:S04]  /*0150*/  FFMA R10, R5, -R13, 1 ;  /* 0x3f800000050a7423 */ /* 0x002fc8000000080d */
[----:B------:R-:W-:Y:S01]  /*0160*/  FFMA R5, R5, R10, R5 ;  /* 0x0000000a05057223 */ /* 0x000fe20000000005 */
[----:B---3--:R-:W-:-:S04]  /*0170*/  FFMA R2, R2, 640, -R11 ;  /* 0x4420000002027823 */ /* 0x008fc8000000080b */
[----:B------:R-:W1:Y:S01]  /*0180*/  FCHK P0, R2, R13 ;  /* 0x0000000d02007302 */ /* 0x000e620000000000 */
[----:B------:R-:W-:-:S04]  /*0190*/  FFMA R10, R2, R5, RZ ;  /* 0x00000005020a7223 */ /* 0x000fc800000000ff */
[----:B------:R-:W-:-:S04]  /*01a0*/  FFMA R11, R10, -R13, R2 ;  /* 0x8000000d0a0b7223 */ /* 0x000fc80000000002 */
[----:B------:R-:W-:Y:S01]  /*01b0*/  FFMA R5, R5, R11, R10 ;  /* 0x0000000b05057223 */ /* 0x000fe2000000000a */
[----:B012---:R-:W-:Y:S06]  /*01c0*/  @!P0 BRA `(.L_x_23) ;  /* 0x00000000000c8947 */ /* 0x007fec0003800000 */
[----:B------:R-:W-:-:S07]  /*01d0*/  MOV R8, 0x1f0 ;  /* 0x000001f000087802 */ /* 0x000fce0000000f00 */
[----:B-----5:R-:W-:Y:S05]  /*01e0*/  CALL.REL.NOINC `($__internal_2_$__cuda_sm3x_div_rn_noftz_f32_slowpath) ;  /* 0x0000000400187944 */ /* 0x020fea0003c00000 */
[----:B------:R-:W-:-:S07]  /*01f0*/  IMAD.MOV.U32 R5, RZ, RZ, R2 ;  /* 0x000000ffff057224 */ /* 0x000fce00078e0002 */
.L_x_23:
[----:B------:R-:W-:Y:S05]  /*0200*/  BSYNC.RECONVERGENT B0 ;  /* 0x0000000000007941 */ /* 0x000fea0003800200 */
.L_x_22:
[----:B------:R-:W0:Y:S01]  /*0210*/  LDC R8, c[0x0][0x394] ;  /* 0x0000e500ff087b82 */ /* 0x000e220000000800 */
[----:B------:R-:W-:Y:S07]  /*0220*/  BSSY.RECONVERGENT B0, `(.L_x_24) ;  /* 0x000000f000007945 */ /* 0x000fee0003800200 */
[----:B------:R-:W1:Y:S01]  /*0230*/  LDC R9, c[0x0][0x39c] ;  /* 0x0000e700ff097b82 */ /* 0x000e620000000800 */
[----:B0-----:R-:W0:Y:S01]  /*0240*/  MUFU.RCP R11, R8 ;  /* 0x00000008000b7308 */ /* 0x001e220000001000 */
[----:B-1---5:R-:W-:-:S07]  /*0250*/  FFMA R9, R6, 640, -R9 ;  /* 0x4420000006097823 */ /* 0x022fce0000000809 */
[----:B------:R-:W1:Y:S01]  /*0260*/  FCHK P0, R9, R8 ;  /* 0x0000000809007302 */ /* 0x000e620000000000 */
[----:B0-----:R-:W-:-:S04]  /*0270*/  FFMA R2, R11, -R8, 1 ;  /* 0x3f8000000b027423 */ /* 0x001fc80000000808 */
[----:B------:R-:W-:-:S04]  /*0280*/  FFMA R2, R11, R2, R11 ;  /* 0x000000020b027223 */ /* 0x000fc8000000000b */
[----:B------:R-:W-:-:S04]  /*0290*/  FFMA R6, R2, R9, RZ ;  /* 0x0000000902067223 */ /* 0x000fc800000000ff */
[----:B------:R-:W-:-:S04]  /*02a0*/  FFMA R11, R6, -R8, R9 ;  /* 0x80000008060b7223 */ /* 0x000fc80000000009 */
[----:B------:R-:W-:Y:S01]  /*02b0*/  FFMA R6, R2, R11, R6 ;  /* 0x0000000b02067223 */ /* 0x000fe20000000006 */
[----:B-1----:R-:W-:Y:S06]  /*02c0*/  @!P0 BRA `(.L_x_25) ;  /* 0x0000000000108947 */ /* 0x002fec0003800000 */
[----:B------:R-:W-:Y:S01]  /*02d0*/  IMAD.MOV.U32 R2, RZ, RZ, R9 ;  /* 0x000000ffff027224 */ /* 0x000fe200078e0009 */
[----:B------:R-:W-:-:S07]  /*02e0*/  MOV R8, 0x300 ;  /* 0x0000030000087802 */ /* 0x000fce0000000f00 */
[----:B------:R-:W-:Y:S05]  /*02f0*/  CALL.REL.NOINC `($__internal_2_$__cuda_sm3x_div_rn_noftz_f32_slowpath) ;  /* 0x0000000000d47944 */ /* 0x000fea0003c00000 */
[----:B------:R-:W-:-:S07]  /*0300*/  IMAD.MOV.U32 R6, RZ, RZ, R2 ;  /* 0x000000ffff067224 */ /* 0x000fce00078e0002 */
.L_x_25:
[----:B------:R-:W-:Y:S05]  /*0310*/  BSYNC.RECONVERGENT B0 ;  /* 0x0000000000007941 */ /* 0x000fea0003800200 */
.L_x_24:
[----:B------:R-:W0:Y:S01]  /*0320*/  LDC R10, c[0x0][0x394] ;  /* 0x0000e500ff0a7b82 */ /* 0x000e220000000800 */
[----:B------:R-:W-:Y:S07]  /*0330*/  BSSY.RECONVERGENT B0, `(.L_x_26) ;  /* 0x000000f000007945 */ /* 0x000fee0003800200 */
[----:B------:R-:W1:Y:S01]  /*0340*/  LDC R2, c[0x0][0x398] ;  /* 0x0000e600ff027b82 */ /* 0x000e620000000800 */
[----:B0-----:R-:W0:Y:S01]  /*0350*/  MUFU.RCP R11, R10 ;  /* 0x0000000a000b7308 */ /* 0x001e220000001000 */
[----:B-1----:R-:W-:-:S07]  /*0360*/  FFMA R9, R7, 640, -R2 ;  /* 0x4420000007097823 */ /* 0x002fce0000000802 */
        /* <DEDUP_REMOVED lines=11> */
.L_x_27:
[----:B------:R-:W-:Y:S05]  /*0420*/  BSYNC.RECONVERGENT B0 ;  /* 0x0000000000007941 */ /* 0x000fea0003800200 */
.L_x_26:
        /* <DEDUP_REMOVED lines=15> */
.L_x_29:
[----:B------:R-:W-:Y:S05]  /*0520*/  BSYNC.RECONVERGENT B0 ;  /* 0x0000000000007941 */ /* 0x000fea0003800200 */
.L_x_28:
[----:B------:R-:W0:Y:S01]  /*0530*/  LDCU.64 UR6, c[0x0][0x3a0] ;  /* 0x00007400ff0677ac */ /* 0x000e220008000a00 */
[----:B------:R-:W1:Y:S01]  /*0540*/  LDC.64 R8, c[0x0][0x388] ;  /* 0x0000e200ff087b82 */ /* 0x000e620000000a00 */
[----:B0-----:R-:W-:Y:S02]  /*0550*/  I2FP.F32.S32 R0, UR7 ;  /* 0x0000000700007c45 */ /* 0x001fe40008201400 */
[----:B------:R-:W-:Y:S02]  /*0560*/  I2FP.F32.S32 R11, UR6 ;  /* 0x00000006000b7c45 */ /* 0x000fe40008201400 */
[C---:B------:R-:W-:Y:S02]  /*0570*/  FMNMX R7, R0.reuse, R7, PT ;  /* 0x0000000700077209 */ /* 0x040fe40003800000 */
[----:B------:R-:W-:Y:S02]  /*0580*/  FMNMX R6, R11, R6, PT ;  /* 0x000000060b067209 */ /* 0x000fe40003800000 */
[----:B------:R-:W-:-:S02]  /*0590*/  FMNMX R5, R0, R5, PT ;  /* 0x0000000500057209 */ /* 0x000fc40003800000 */
[----:B------:R-:W-:Y:S01]  /*05a0*/  FMNMX R11, R11, R2, PT ;  /* 0x000000020b0b7209 */ /* 0x000fe20003800000 */
[----:B-1----:R-:W-:Y:S01]  /*05b0*/  IMAD.WIDE R2, R3, 0x4, R8 ;  /* 0x0000000403027825 */ /* 0x002fe200078e0208 */
[----:B------:R-:W-:Y:S02]  /*05c0*/  FMNMX R9, RZ, R7, !PT ;  /* 0x00000007ff097209 */ /* 0x000fe40007800000 */
[----:B------:R-:W-:Y:S02]  /*05d0*/  FMNMX R5, RZ, R5, !PT ;  /* 0x00000005ff057209 */ /* 0x000fe40007800000 */
[----:B------:R-:W-:Y:S01]  /*05e0*/  FMNMX R7, RZ, R6, !PT ;  /* 0x00000006ff077209 */ /* 0x000fe20007800000 */
[----:B------:R-:W-:Y:S01]  /*05f0*/  STG.E desc[UR4][R2.64+0x8], R9 ;  /* 0x0000080902007986 */ /* 0x000fe2000c101904 */
[----:B------:R-:W-:-:S03]  /*0600*/  FMNMX R11, RZ, R11, !PT ;  /* 0x0000000bff0b7209 */ /* 0x000fc60007800000 */
[----:B------:R-:W-:Y:S04]  /*0610*/  STG.E desc[UR4][R2.64], R5 ;  /* 0x0000000502007986 */ /* 0x000fe8000c101904 */
[----:B------:R-:W-:Y:S04]  /*0620*/  STG.E desc[UR4][R2.64+0x4], R7 ;  /* 0x0000040702007986 */ /* 0x000fe8000c101904 */
[----:B------:R-:W-:Y:S01]  /*0630*/  STG.E desc[UR4][R2.64+0xc], R11 ;  /* 0x00000c0b02007986 */ /* 0x000fe2000c101904 */
[----:B------:R-:W-:Y:S05]  /*0640*/  EXIT ;  /* 0x000000000000794d */ /* 0x000fea0003800000 */
        .weak           $__internal_2_$__cuda_sm3x_div_rn_noftz_f32_slowpath
        .type           $__internal_2_$__cuda_sm3x_div_rn_noftz_f32_slowpath,@function
        .size           $__internal_2_$__cuda_sm3x_div_rn_noftz_f32_slowpath,(.L_x_61 - $__internal_2_$__cuda_sm3x_div_rn_noftz_f32_slowpath)
$__internal_2_$__cuda_sm3x_div_rn_noftz_f32_slowpath:
[----:B------:R-:W-:Y:S01]  /*0650*/  SHF.R.U32.HI R10, RZ, 0x17, R0 ;  /* 0x00000017ff0a7819 */ /* 0x000fe20000011600 */
[----:B------:R-:W-:Y:S01]  /*0660*/  BSSY.RECONVERGENT B1, `(.L_x_30) ;  /* 0x0000063000017945 */ /* 0x000fe20003800200 */
[----:B------:R-:W-:Y:S01]  /*0670*/  SHF.R.U32.HI R9, RZ, 0x17, R2 ;  /* 0x00000017ff097819 */ /* 0x000fe20000011602 */
[----:B------:R-:W-:Y:S01]  /*0680*/  IMAD.MOV.U32 R11, RZ, RZ, R0 ;  /* 0x000000ffff0b7224 */ /* 0x000fe200078e0000 */
[----:B------:R-:W-:Y:S02]  /*0690*/  LOP3.LUT R10, R10, 0xff, RZ, 0xc0, !PT ;  /* 0x000000ff0a0a7812 */ /* 0x000fe400078ec0ff */
[----:B------:R-:W-:-:S03]  /*06a0*/  LOP3.LUT R14, R9, 0xff, RZ, 0xc0, !PT ;  /* 0x000000ff090e7812 */ /* 0x000fc600078ec0ff */
[----:B------:R-:W-:Y:S01]  /*06b0*/  VIADD R12, R10, 0xffffffff ;  /* 0xffffffff0a0c7836 */ /* 0x000fe20000000000 */
[----:B------:R-:W-:-:S04]  /*06c0*/  IADD3 R13, PT, PT, R14, -0x1, RZ ;  /* 0xffffffff0e0d7810 */ /* 0x000fc80007ffe0ff */
        /* <DEDUP_REMOVED lines=10> */
[----:B------:R-:W-:Y:S02]  /*0770*/  FSETP.NEU.FTZ.AND P2, PT, |R2|, +INF , PT ;  /* 0x7f8000000200780b */ /* 0x000fe40003f5d200 */
        /* <DEDUP_REMOVED lines=16> */
.L_x_31:
[----:B------:R-:W-:Y:S01]  /*0880*/  LEA R12, R10, 0xc0800000, 0x17 ;  /* 0xc08000000a0c7811 */ /* 0x000fe200078eb8ff */
[----:B------:R-:W-:Y:S03]  /*0890*/  BSSY.RECONVERGENT B2, `(.L_x_36) ;  /* 0x0000036000027945 */ /* 0x000fe60003800200 */
[----:B------:R-:W-:Y:S01]  /*08a0*/  IADD3 R12, PT, PT, -R12, R11, RZ ;  /* 0x0000000b0c0c7210 */ /* 0x000fe20007ffe1ff */
[----:B------:R-:W-:-:S03]  /*08b0*/  VIADD R11, R14, 0xffffff81 ;  /* 0xffffff810e0b7836 */ /* 0x000fc60000000000 */
[----:B------:R0:W1:Y:S01]  /*08c0*/  MUFU.RCP R13, R12 ;  /* 0x0000000c000d7308 */ /* 0x0000620000001000 */
[----:B------:R-:W-:Y:S01]  /*08d0*/  FADD.FTZ R15, -R12, -RZ ;  /* 0x800000ff0c0f7221 */ /* 0x000fe20000010100 */
[C---:B------:R-:W-:Y:S01]  /*08e0*/  IMAD R2, R11.reuse, -0x800000, R2 ;  /* 0xff8000000b027824 */ /* 0x040fe200078e0202 */
[----:B0-----:R-:W-:-:S05]  /*08f0*/  IADD3 R12, PT, PT, R11, 0x7f, -R10 ;  /* 0x0000007f0b0c7810 */ /* 0x001fca0007ffe80a */
[----:B------:R-:W-:Y:S02]  /*0900*/  IMAD.IADD R9, R12, 0x1, R9 ;  /* 0x000000010c097824 */ /* 0x000fe400078e0209 */
[----:B-1----:R-:W-:-:S04]  /*0910*/  FFMA R14, R13, R15, 1 ;  /* 0x3f8000000d0e7423 */ /* 0x002fc8000000000f */
[----:B------:R-:W-:-:S04]  /*0920*/  FFMA R16, R13, R14, R13 ;  /* 0x0000000e0d107223 */ /* 0x000fc8000000000d */
[----:B------:R-:W-:-:S04]  /*0930*/  FFMA R13, R2, R16, RZ ;  /* 0x00000010020d7223 */ /* 0x000fc800000000ff */
[----:B------:R-:W-:-:S04]  /*0940*/  FFMA R14, R15, R13, R2 ;  /* 0x0000000d0f0e7223 */ /* 0x000fc80000000002 */
[----:B------:R-:W-:-:S04]  /*0950*/  FFMA R13, R16, R14, R13 ;  /* 0x0000000e100d7223 */ /* 0x000fc8000000000d */
[----:B------:R-:W-:-:S04]  /*0960*/  FFMA R14, R15, R13, R2 ;  /* 0x0000000d0f0e7223 */ /* 0x000fc80000000002 */
[----:B------:R-:W-:-:S05]  /*0970*/  FFMA R2, R16, R14, R13 ;  /* 0x0000000e10027223 */ /* 0x000fca000000000d */
[----:B------:R-:W-:-:S04]  /*0980*/  SHF.R.U32.HI R10, RZ, 0x17, R2 ;  /* 0x00000017ff0a7819 */ /* 0x000fc80000011602 */
[----:B------:R-:W-:-:S05]  /*0990*/  LOP3.LUT R10, R10, 0xff, RZ, 0xc0, !PT ;  /* 0x000000ff0a0a7812 */ /* 0x000fca00078ec0ff */
[----:B------:R-:W-:-:S04]  /*09a0*/  IMAD.IADD R15, R10, 0x1, R9 ;  /* 0x000000010a0f7824 */ /* 0x000fc800078e0209 */
[----:B------:R-:W-:-:S05]  /*09b0*/  VIADD R10, R15, 0xffffffff ;  /* 0xffffffff0f0a7836 */ /* 0x000fca0000000000 */
        /* <DEDUP_REMOVED lines=9> */
[CCC-:B------:R-:W-:Y:S01]  /*0a50*/  FFMA.RZ R9, R16.reuse, R14.reuse, R13.reuse ;  /* 0x0000000e10097223 */ /* 0x1c0fe2000000c00d */
[C---:B------:R-:W-:Y:S02]  /*0a60*/  VIADD R12, R15.reuse, 0x20 ;  /* 0x000000200f0c7836 */ /* 0x040fe40000000000 */
[CCC-:B------:R-:W-:Y:S01]  /*0a70*/  FFMA.RM R10, R16.reuse, R14.reuse, R13.reuse ;  /* 0x0000000e100a7223 */ /* 0x1c0fe2000000400d */
[----:B------:R-:W-:Y:S02]  /*0a80*/  ISETP.NE.AND P2, PT, R15, RZ, PT ;  /* 0x000000ff0f00720c */ /* 0x000fe40003f45270 */
[----:B------:R-:W-:Y:S01]  /*0a90*/  LOP3.LUT R11, R9, 0x7fffff, RZ, 0xc0, !PT ;  /* 0x007fffff090b7812 */ /* 0x000fe200078ec0ff */
[----:B------:R-:W-:Y:S01]  /*0aa0*/  FFMA.RP R9, R16, R14, R13 ;  /* 0x0000000e10097223 */ /* 0x000fe2000000800d */
[----:B------:R-:W-:Y:S02]  /*0ab0*/  ISETP.NE.AND P1, PT, R15, RZ, PT ;  /* 0x000000ff0f00720c */ /* 0x000fe40003f25270 */
[----:B------:R-:W-:-:S02]  /*0ac0*/  LOP3.LUT R11, R11, 0x800000, RZ, 0xfc, !PT ;  /* 0x008000000b0b7812 */ /* 0x000fc400078efcff */
[----:B------:R-:W-:Y:S02]  /*0ad0*/  IADD3 R13, PT, PT, -R15, RZ, RZ ;  /* 0x000000ff0f0d7210 */ /* 0x000fe40007ffe1ff */
[----:B------:R-:W-:Y:S02]  /*0ae0*/  SHF.L.U32 R12, R11, R12, RZ ;  /* 0x0000000c0b0c7219 */ /* 0x000fe400000006ff */
[----:B------:R-:W-:Y:S02]  /*0af0*/  FSETP.NEU.FTZ.AND P0, PT, R9, R10, PT ;  /* 0x0000000a0900720b */ /* 0x000fe40003f1d000 */
[----:B------:R-:W-:Y:S02]  /*0b00*/  SEL R10, R13, RZ, P2 ;  /* 0x000000ff0d0a7207 */ /* 0x000fe40001000000 */
[----:B------:R-:W-:Y:S02]  /*0b10*/  ISETP.NE.AND P1, PT, R12, RZ, P1 ;  /* 0x000000ff0c00720c */ /* 0x000fe40000f25270 */
[----:B------:R-:W-:-:S02]  /*0b20*/  SHF.R.U32.HI R10, RZ, R10, R11 ;  /* 0x0000000aff0a7219 */ /* 0x000fc4000001160b */
[----:B------:R-:W-:Y:S02]  /*0b30*/  PLOP3.LUT P0, PT, P0, P1, PT, 0xf8, 0x8f ;  /* 0x00000000008f781c */ /* 0x000fe40000703f70 */
[----:B------:R-:W-:Y:S02]  /*0b40*/  SHF.R.U32.HI R12, RZ, 0x1, R10 ;  /* 0x00000001ff0c7819 */ /* 0x000fe4000001160a */
[----:B------:R-:W-:-:S04]  /*0b50*/  SEL R9, RZ, 0x1, !P0 ;  /* 0x00000001ff097807 */ /* 0x000fc80004000000 */
[----:B------:R-:W-:-:S04]  /*0b60*/  LOP3.LUT R9, R9, 0x1, R12, 0xf8, !PT ;  /* 0x0000000109097812 */ /* 0x000fc800078ef80c */
[----:B------:R-:W-:-:S05]  /*0b70*/  LOP3.LUT R9, R9, R10, RZ, 0xc0, !PT ;  /* 0x0000000a09097212 */ /* 0x000fca00078ec0ff */
[----:B------:R-:W-:-:S05]  /*0b80*/  IMAD.IADD R9, R12, 0x1, R9 ;  /* 0x000000010c097824 */ /* 0x000fca00078e0209 */
[----:B------:R-:W-:Y:S01]  /*0b90*/  LOP3.LUT R2, R9, R2, RZ, 0xfc, !PT ;  /* 0x0000000209027212 */ /* 0x000fe200078efcff */
[----:B------:R-:W-:Y:S06]  /*0ba0*/  BRA `(.L_x_39) ;  /* 0x0000000000107947 */ /* 0x000fec0003800000 */
.L_x_38:
[----:B------:R-:W-:-:S04]  /*0bb0*/  LOP3.LUT R2, R2, 0x80000000, RZ, 0xc0, !PT ;  /* 0x8000000002027812 */ /* 0x000fc800078ec0ff */
[----:B------:R-:W-:Y:S01]  /*0bc0*/  LOP3.LUT R2, R2, 0x7f800000, RZ, 0xfc, !PT ;  /* 0x7f80000002027812 */ /* 0x000fe200078efcff */
[----:B------:R-:W-:Y:S06]  /*0bd0*/  BRA `(.L_x_39) ;  /* 0x0000000000047947 */ /* 0x000fec0003800000 */
.L_x_37:
[----:B------:R-:W-:-:S07]  /*0be0*/  IMAD R2, R9, 0x800000, R2 ;  /* 0x0080000009027824 */ /* 0x000fce00078e0202 */
.L_x_39:
[----:B------:R-:W-:Y:S05]  /*0bf0*/  BSYNC.RECONVERGENT B2 ;  /* 0x0000000000027941 */ /* 0x000fea0003800200 */
.L_x_36:
[----:B------:R-:W-:Y:S05]  /*0c00*/  BRA `(.L_x_40) ;  /* 0x0000000000207947 */ /* 0x000fea0003800000 */
.L_x_35:
[----:B------:R-:W-:-:S04]  /*0c10*/  LOP3.LUT R2, R11, 0x80000000, R2, 0x48, !PT ;  /* 0x800000000b027812 */ /* 0x000fc800078e4802 */
[----:B------:R-:W-:Y:S01]  /*0c20*/  LOP3.LUT R2, R2, 0x7f800000, RZ, 0xfc, !PT ;  /* 0x7f80000002027812 */ /* 0x000fe200078efcff */
[----:B------:R-:W-:Y:S06]  /*0c30*/  BRA `(.L_x_40) ;  /* 0x0000000000147947 */ /* 0x000fec0003800000 */
.L_x_34:
[----:B------:R-:W-:Y:S01]  /*0c40*/  LOP3.LUT R2, R11, 0x80000000, R2, 0x48, !PT ;  /* 0x800000000b027812 */ /* 0x000fe200078e4802 */
[----:B------:R-:W-:Y:S06]  /*0c50*/  BRA `(.L_x_40) ;  /* 0x00000000000c7947 */ /* 0x000fec0003800000 */
.L_x_33:
[----:B------:R-:W0:Y:S01]  /*0c60*/  MUFU.RSQ R2, -QNAN ;  /* 0xffc0000000027908 */ /* 0x000e220000001400 */
[----:B------:R-:W-:Y:S05]  /*0c70*/  BRA `(.L_x_40) ;  /* 0x0000000000047947 */ /* 0x000fea0003800000 */
.L_x_32:
[----:B------:R-:W-:-:S07]  /*0c80*/  FADD.FTZ R2, R2, R0 ;  /* 0x0000000002027221 */ /* 0x000fce0000010000 */
.L_x_40:
[----:B------:R-:W-:Y:S05]  /*0c90*/  BSYNC.RECONVERGENT B1 ;  /* 0x0000000000017941 */ /* 0x000fea0003800200 */
.L_x_30:
[----:B------:R-:W-:-:S04]  /*0ca0*/  IMAD.MOV.U32 R9, RZ, RZ, 0x0 ;  /* 0x00000000ff097424 */ /* 0x000fc800078e00ff */
[----:B0-----:R-:W-:Y:S05]  /*0cb0*/  RET.REL.NODEC R8 `(_Z20transformBoxesKernelPKfPfifffii) ;  /* 0xfffffff008d07950 */ /* 0x001fea0003c3ffff */
.L_x_41:
        /* <DEDUP_REMOVED lines=12> */
.L_x_61:


//--------------------- .text._Z17expandBoxesKernelPfiii --------------------------
	.section	.text._Z17expandBoxesKernelPfiii,"ax",@progbits
	.align	128
        .global         _Z17expandBoxesKernelPfiii
        .type           _Z17expandBoxesKernelPfiii,@function
        .size           _Z17expandBoxesKernelPfiii,(.L_x_65 - _Z17expandBoxesKernelPfiii)
        .other          _Z17expandBoxesKernelPfiii,@"STO_CUDA_ENTRY STV_DEFAULT"
_Z17expandBoxesKernelPfiii:
.text._Z17expandBoxesKernelPfiii:
        /* <DEDUP_REMOVED lines=10> */
[----:B------:R-:W-:Y:S01]  /*00a0*/  SHF.L.U32 R5, R0, 0x2, RZ ;  /* 0x0000000200057819 */ /* 0x000fe200000006ff */
[----:B------:R-:W2:Y:S01]  /*00b0*/  LDCU UR6, c[0x0][0x390] ;  /* 0x00007200ff0677ac */ /* 0x000ea20008000800 */
[----:B------:R-:W3:Y:S03]  /*00c0*/  LDCU UR7, c[0x0][0x38c] ;  /* 0x00007180ff0777ac */ /* 0x000ee60008000800 */
[----:B0-----:R-:W-:-:S05]  /*00d0*/  IMAD.WIDE R2, R5, 0x4, R2 ;  /* 0x0000000405027825 */ /* 0x001fca00078e0202 */
[----:B-1----:R-:W4:Y:S04]  /*00e0*/  LDG.E R0, desc[UR4][R2.64] ;  /* 0x0000000402007981 */ /* 0x002f28000c1e1900 */
[----:B------:R-:W4:Y:S04]  /*00f0*/  LDG.E R5, desc[UR4][R2.64+0x8] ;  /* 0x0000080402057981 */ /* 0x000f28000c1e1900 */
[----:B------:R-:W5:Y:S04]  /*0100*/  LDG.E R4, desc[UR4][R2.64+0x4] ;  /* 0x0000040402047981 */ /* 0x000f68000c1e1900 */
[----:B------:R-:W5:Y:S01]  /*0110*/  LDG.E R7, desc[UR4][R2.64+0xc] ;  /* 0x00000c0402077981 */ /* 0x000f62000c1e1900 */
[----:B--2---:R-:W-:Y:S01]  /*0120*/  I2FP.F32.S32 R8, UR6 ;  /* 0x0000000600087c45 */ /* 0x004fe20008201400 */
[----:B----4-:R-:W-:-:S04]  /*0130*/  FADD R9, -R0, R5 ;  /* 0x0000000500097221 */ /* 0x010fc80000000100 */
[C---:B------:R-:W-:Y:S01]  /*0140*/  FFMA R0, R9.reuse, -0.40000000596046447754, R0 ;  /* 0xbecccccd09007823 */ /* 0x040fe20000000000 */
[----:B------:R-:W-:Y:S01]  /*0150*/  FFMA R5, R9, 0.40000000596046447754, R5 ;  /* 0x3ecccccd09057823 */ /* 0x000fe20000000005 */
[----:B-----5:R-:W-:-:S03]  /*0160*/  FADD R11, -R4, R7 ;  /* 0x00000007040b7221 */ /* 0x020fc60000000100 */
[C-C-:B------:R-:W-:Y:S01]  /*0170*/  FADD R6, -R0.reuse, R5.reuse ;  /* 0x0000000500067221 */ /* 0x140fe20000000100 */
[----:B------:R-:W-:Y:S01]  /*0180*/  FADD R0, R0, R5 ;  /* 0x0000000500007221 */ /* 0x000fe20000000000 */
[C---:B------:R-:W-:Y:S01]  /*0190*/  FFMA R4, R11.reuse, -0.40000000596046447754, R4 ;  /* 0xbecccccd0b047823 */ /* 0x040fe20000000004 */
[----:B------:R-:W-:-:S04]  /*01a0*/  FFMA R7, R11, 0.40000000596046447754, R7 ;  /* 0x3ecccccd0b077823 */ /* 0x000fc80000000007 */
[C-C-:B------:R-:W-:Y:S01]  /*01b0*/  FADD R9, -R4.reuse, R7.reuse ;  /* 0x0000000704097221 */ /* 0x140fe20000000100 */
[----:B------:R-:W-:-:S04]  /*01c0*/  FADD R4, R4, R7 ;  /* 0x0000000704047221 */ /* 0x000fc80000000000 */
[----:B------:R-:W-:-:S05]  /*01d0*/  FMNMX R6, R6, R9, !PT ;  /* 0x0000000906067209 */ /* 0x000fca0007800000 */
[----:B------:R-:W-:-:S04]  /*01e0*/  FMUL R5, R6, 0.5 ;  /* 0x3f00000006057820 */ /* 0x000fc80000400000 */
[C-C-:B------:R-:W-:Y:S01]  /*01f0*/  FFMA R6, R0.reuse, 0.5, -R5.reuse ;  /* 0x3f00000000067823 */ /* 0x140fe20000000805 */
[--C-:B------:R-:W-:Y:S01]  /*0200*/  FFMA R7, R0, 0.5, R5.reuse ;  /* 0x3f00000000077823 */ /* 0x100fe20000000005 */
[C-C-:B------:R-:W-:Y:S01]  /*0210*/  FFMA R0, R4.reuse, 0.5, -R5.reuse ;  /* 0x3f00000004007823 */ /* 0x140fe20000000805 */
[----:B------:R-:W-:Y:S01]  /*0220*/  FFMA R4, R4, 0.5, R5 ;  /* 0x3f00000004047823 */ /* 0x000fe20000000005 */
[----:B---3--:R-:W-:Y:S02]  /*0230*/  I2FP.F32.S32 R5, UR7 ;  /* 0x0000000700057c45 */ /* 0x008fe40008201400 */
[-C--:B------:R-:W-:Y:S02]  /*0240*/  FMNMX R7, R7, R8.reuse, PT ;  /* 0x0000000807077209 */ /* 0x080fe40003800000 */
[----:B------:R-:W-:Y:S02]  /*0250*/  FMNMX R6, R6, R8, PT ;  /* 0x0000000806067209 */ /* 0x000fe40003800000 */
[----:B------:R-:W-:-:S02]  /*0260*/  FMNMX R0, R0, R5, PT ;  /* 0x0000000500007209 */ /* 0x000fc40003800000 */
[----:B------:R-:W-:Y:S02]  /*0270*/  FMNMX R4, R4, R5, PT ;  /* 0x0000000504047209 */ /* 0x000fe40003800000 */
        /* <DEDUP_REMOVED lines=9> */
.L_x_42:
        /* <DEDUP_REMOVED lines=15> */
.L_x_65:


//--------------------- .text._Z18bilinearCropKernelPKfPfS0_iii --------------------------
	.section	.text._Z18bilinearCropKernelPKfPfS0_iii,"ax",@progbits
	.align	128
        .global         _Z18bilinearCropKernelPKfPfS0_iii
        .type           _Z18bilinearCropKernelPKfPfS0_iii,@function
        .size           _Z18bilinearCropKernelPKfPfS0_iii,(.L_x_62 - _Z18bilinearCropKernelPKfPfS0_iii)
        .other          _Z18bilinearCropKernelPKfPfS0_iii,@"STO_CUDA_ENTRY STV_DEFAULT"
_Z18bilinearCropKernelPKfPfS0_iii:
.text._Z18bilinearCropKernelPKfPfS0_iii:
[----:B------:R-:W-:Y:S01]  /*0000*/  LDC R1, c[0x0][0x37c] ;  /* 0x0000df00ff017b82 */ /* 0x000fe20000000800 */
[----:B------:R-:W0:Y:S07]  /*0010*/  S2R R0, SR_TID.X ;  /* 0x0000000000007919 */ /* 0x000e2e0000002100 */
[----:B------:R-:W0:Y:S01]  /*0020*/  S2UR UR4, SR_CTAID.Y ;  /* 0x00000000000479c3 */ /* 0x000e220000002600 */
[----:B------:R-:W1:Y:S01]  /*0030*/  LDCU UR5, c[0x0][0x3a0] ;  /* 0x00007400ff0577ac */ /* 0x000e620008000800 */
[----:B------:R-:W1:Y:S06]  /*0040*/  S2R R18, SR_CTAID.X ;  /* 0x0000000000127919 */ /* 0x000e6c0000002500 */
[----:B------:R-:W0:Y:S02]  /*0050*/  LDC R15, c[0x0][0x360] ;  /* 0x0000d800ff0f7b82 */ /* 0x000e240000000800 */
[----:B0-----:R-:W-:-:S05]  /*0060*/  IMAD R15, R15, UR4, R0 ;  /* 0x000000040f0f7c24 */ /* 0x001fca000f8e0200 */
[----:B------:R-:W-:-:S04]  /*0070*/  ISETP.GT.U32.AND P0, PT, R15, 0x30ff, PT ;  /* 0x000030ff0f00780c */ /* 0x000fc80003f04070 */
[----:B-1----:R-:W-:-:S13]  /*0080*/  ISETP.GE.OR P0, PT, R18, UR5, P0 ;  /* 0x0000000512007c0c */ /* 0x002fda0008706670 */
[----:B------:R-:W-:Y:S05]  /*0090*/  @P0 EXIT ;  /* 0x000000000000094d */ /* 0x000fea0003800000 */
[----:B------:R-:W0:Y:S01]  /*00a0*/  LDC.64 R8, c[0x0][0x390] ;  /* 0x0000e400ff087b82 */ /* 0x000e220000000a00 */
[----:B------:R-:W1:Y:S01]  /*00b0*/  LDCU.64 UR4, c[0x0][0x358] ;  /* 0x00006b00ff0477ac */ /* 0x000e620008000a00 */
[----:B------:R-:W-:-:S05]  /*00c0*/  SHF.L.U32 R3, R18, 0x2, RZ ;  /* 0x0000000212037819 */ /* 0x000fca00000006ff */
[----:B0-----:R-:W-:-:S05]  /*00d0*/  IMAD.WIDE.U32 R8, R3, 0x4, R8 ;  /* 0x0000000403087825 */ /* 0x001fca00078e0008 */
[----:B-1----:R-:W2:Y:S04]  /*00e0*/  LDG.E.CONSTANT R19, desc[UR4][R8.64] ;  /* 0x0000000408137981 */ /* 0x002ea8000c1e9900 */
[----:B------:R-:W2:Y:S01]  /*00f0*/  LDG.E.CONSTANT R10, desc[UR4][R8.64+0x8] ;  /* 0x00000804080a7981 */ /* 0x000ea2000c1e9900 */
[----:B------:R-:W-:-:S03]  /*0100*/  LOP3.LUT R0, R15, 0xffff, RZ, 0xc0, !PT ;  /* 0x0000ffff0f007812 */ /* 0x000fc600078ec0ff */
[----:B------:R-:W5:Y:S01]  /*0110*/  LDG.E.CONSTANT R2, desc[UR4][R8.64+0x4] ;  /* 0x0000040408027981 */ /* 0x000f62000c1e9900 */
[----:B------:R-:W-:-:S03]  /*0120*/  SHF.R.U32.HI R0, RZ, 0x4, R0 ;  /* 0x00000004ff007819 */ /* 0x000fc60000011600 */
[----:B------:R0:W5:Y:S01]  /*0130*/  LDG.E.CONSTANT R5, desc[UR4][R8.64+0xc] ;  /* 0x00000c0408057981 */ /* 0x000162000c1e9900 */
[----:B------:R-:W-:Y:S01]  /*0140*/  LOP3.LUT R0, R0, 0xffff, RZ, 0xc0, !PT ;  /* 0x0000ffff00007812 */ /* 0x000fe200078ec0ff */
[----:B------:R-:W-:Y:S01]  /*0150*/  BSSY.RECONVERGENT B0, `(.L_x_43) ;  /* 0x0000019000007945 */ /* 0x000fe20003800200 */
[----:B------:R-:W-:-:S03]  /*0160*/  MOV R4, 0x42e00000 ;  /* 0x42e0000000047802 */ /* 0x000fc60000000f00 */
[----:B------:R-:W-:Y:S02]  /*0170*/  IMAD R6, R0, 0x2493, RZ ;  /* 0x0000249300067824 */ /* 0x000fe400078e02ff */
[----:B0-----:R-:W-:-:S03]  /*0180*/  HFMA2 R8, -RZ, RZ, 1.017578125, 10.2890625 ;  /* 0x3c124925ff087431 */ /* 0x001fc600000001ff */
[----:B------:R-:W-:-:S04]  /*0190*/  SHF.R.U32.HI R0, RZ, 0x10, R6 ;  /* 0x00000010ff007819 */ /* 0x000fc80000011606 */
[----:B------:R-:W-:-:S05]  /*01a0*/  PRMT R14, R0, 0x9910, RZ ;  /* 0x00009910000e7816 */ /* 0x000fca00000000ff */
[----:B------:R-:W-:Y:S02]  /*01b0*/  IMAD R14, R14, 0x70, RZ ;  /* 0x000000700e0e7824 */ /* 0x000fe400078e02ff */
[----:B------:R-:W-:-:S03]  /*01c0*/  FFMA R7, R8, -R4, 1 ;  /* 0x3f80000008077423 */ /* 0x000fc60000000804 */
[----:B------:R-:W-:Y:S01]  /*01d0*/  IADD3 R0, PT, PT, RZ, -R14, RZ ;  /* 0x8000000eff007210 */ /* 0x000fe20007ffe0ff */
[----:B------:R-:W-:-:S03]  /*01e0*/  FFMA R7, R7, R8, 0.0089285718277096748352 ;  /* 0x3c12492507077423 */ /* 0x000fc60000000008 */
[----:B------:R-:W-:-:S04]  /*01f0*/  PRMT R0, R0, 0x7710, RZ ;  /* 0x0000771000007816 */ /* 0x000fc800000000ff */
[----:B------:R-:W-:-:S04]  /*0200*/  IADD3 R15, PT, PT, R15, R0, RZ ;  /* 0x000000000f0f7210 */ /* 0x000fc80007ffe0ff */
[----:B------:R-:W0:Y:S02]  /*0210*/  I2F.U16 R3, R15 ;  /* 0x0000000f00037306 */ /* 0x000e240000101000 */
[----:B0-----:R-:W-:Y:S01]  /*0220*/  FADD R3, R3, 0.5 ;  /* 0x3f00000003037421 */ /* 0x001fe20000000000 */
[----:B--2---:R-:W-:-:S04]  /*0230*/  FADD R0, -R19, R10 ;  /* 0x0000000a13007221 */ /* 0x004fc80000000100 */
[----:B------:R-:W-:-:S04]  /*0240*/  FMUL R0, R0, R3 ;  /* 0x0000000300007220 */ /* 0x000fc80000400000 */
[----:B------:R-:W0:Y:S01]  /*0250*/  FCHK P0, R0, 112 ;  /* 0x42e0000000007902 */ /* 0x000e220000000000 */
[----:B------:R-:W-:-:S04]  /*0260*/  FFMA R3, R0, R7, RZ ;  /* 0x0000000700037223 */ /* 0x000fc800000000ff */
[----:B------:R-:W-:-:S04]  /*0270*/  FFMA R8, R3, -112, R0 ;  /* 0xc2e0000003087823 */ /* 0x000fc80000000000 */
[----:B------:R-:W-:Y:S01]  /*0280*/  FFMA R8, R7, R8, R3 ;  /* 0x0000000807087223 */ /* 0x000fe20000000003 */
[----:B0-----:R-:W-:Y:S06]  /*0290*/  @!P0 BRA `(.L_x_44) ;  /* 0x0000000000108947 */ /* 0x001fec0003800000 */
[----:B------:R-:W-:Y:S01]  /*02a0*/  IMAD.MOV.U32 R3, RZ, RZ, R0 ;  /* 0x000000ffff037224 */ /* 0x000fe200078e0000 */
[----:B------:R-:W-:-:S07]  /*02b0*/  MOV R8, 0x2d0 ;  /* 0x000002d000087802 */ /* 0x000fce0000000f00 */
[----:B-----5:R-:W-:Y:S05]  /*02c0*/  CALL.REL.NOINC `($__internal_3_$__cuda_sm3x_div_rn_noftz_f32_slowpath) ;  /* 0x0000000400a07944 */ /* 0x020fea0003c00000 */
[----:B------:R-:W-:-:S07]  /*02d0*/  MOV R8, R0 ;  /* 0x0000000000087202 */ /* 0x000fce0000000f00 */
.L_x_44:
[----:B------:R-:W-:Y:S05]  /*02e0*/  BSYNC.RECONVERGENT B0 ;  /* 0x0000000000007941 */ /* 0x000fea0003800200 */
.L_x_43:
[----:B------:R-:W0:Y:S01]  /*02f0*/  I2F.U16 R6, R6.H1 ;  /* 0x1000000600067306 */ /* 0x000e220000101000 */
[----:B------:R-:W-:Y:S02]  /*0300*/  HFMA2 R7, -RZ, RZ, 1.017578125, 10.2890625 ;  /* 0x3c124925ff077431 */ /* 0x000fe400000001ff */
[----:B-----5:R-:W-:Y:S01]  /*0310*/  FADD R5, -R2, R5 ;  /* 0x0000000502057221 */ /* 0x020fe20000000100 */
[----:B------:R-:W-:Y:S01]  /*0320*/  BSSY.RECONVERGENT B0, `(.L_x_45) ;  /* 0x000000e000007945 */ /* 0x000fe20003800200 */
[----:B------:R-:W-:Y:S01]  /*0330*/  FADD R19, R19, R8 ;  /* 0x0000000813137221 */ /* 0x000fe20000000000 */
[----:B------:R-:W-:Y:S01]  /*0340*/  FFMA R10, R7, -R4, 1 ;  /* 0x3f800000070a7423 */ /* 0x000fe20000000804 */
[----:B0-----:R-:W-:-:S04]  /*0350*/  FADD R0, R6, 0.5 ;  /* 0x3f00000006007421 */ /* 0x001fc80000000000 */
[----:B------:R-:W-:Y:S01]  /*0360*/  FMUL R3, R5, R0 ;  /* 0x0000000005037220 */ /* 0x000fe20000400000 */
[----:B------:R-:W-:-:S03]  /*0370*/  FFMA R0, R10, R7, 0.0089285718277096748352 ;  /* 0x3c1249250a007423 */ /* 0x000fc60000000007 */
[----:B------:R-:W0:Y:S01]  /*0380*/  FCHK P0, R3, 112 ;  /* 0x42e0000003007902 */ /* 0x000e220000000000 */
[----:B------:R-:W-:-:S04]  /*0390*/  FFMA R10, R0, R3, RZ ;  /* 0x00000003000a7223 */ /* 0x000fc800000000ff */
[----:B------:R-:W-:-:S04]  /*03a0*/  FFMA R5, R10, -112, R3 ;  /* 0xc2e000000a057823 */ /* 0x000fc80000000003 */
[----:B------:R-:W-:Y:S01]  /*03b0*/  FFMA R5, R0, R5, R10 ;  /* 0x0000000500057223 */ /* 0x000fe2000000000a */
[----:B0-----:R-:W-:Y:S06]  /*03c0*/  @!P0 BRA `(.L_x_46) ;  /* 0x00000000000c8947 */ /* 0x001fec0003800000 */
[----:B------:R-:W-:-:S07]  /*03d0*/  MOV R8, 0x3f0 ;  /* 0x000003f000087802 */ /* 0x000fce0000000f00 */
[----:B------:R-:W-:Y:S05]  /*03e0*/  CALL.REL.NOINC `($__internal_3_$__cuda_sm3x_div_rn_noftz_f32_slowpath) ;  /* 0x0000000400587944 */ /* 0x000fea0003c00000 */
[----:B------:R-:W-:-:S07]  /*03f0*/  MOV R5, R0 ;  /* 0x0000000000057202 */ /* 0x000fce0000000f00 */
.L_x_46:
[----:B------:R-:W-:Y:S05]  /*0400*/  BSYNC.RECONVERGENT B0 ;  /* 0x0000000000007941 */ /* 0x000fea0003800200 */
.L_x_45:
[----:B------:R-:W0:Y:S01]  /*0410*/  LDC.64 R6, c[0x0][0x398] ;  /* 0x0000e600ff067b82 */ /* 0x000e220000000a00 */
[----:B------:R-:W-:Y:S01]  /*0420*/  FADD R0, R2, R5 ;  /* 0x0000000502007221 */ /* 0x000fe20000000000 */
[----:B------:R-:W1:Y:S06]  /*0430*/  F2I.FLOOR.NTZ R22, R19 ;  /* 0x0000001300167305 */ /* 0x000e6c0000207100 */
[----:B------:R-:W2:Y:S02]  /*0440*/  LDC.64 R4, c[0x0][0x380] ;  /* 0x0000e000ff047b82 */ /* 0x000ea40000000a00 */
[----:B------:R-:W3:Y:S01]  /*0450*/  F2I.FLOOR.NTZ R23, R0 ;  /* 0x0000000000177305 */ /* 0x000ee20000207100 */
[----:B0-----:R-:W-:Y:S01]  /*0460*/  VIADD R8, R6, 0xffffffff ;  /* 0xffffffff06087836 */ /* 0x001fe20000000000 */
[C---:B------:R-:W-:Y:S01]  /*0470*/  IADD3 R3, PT, PT, R7.reuse, -0x1, RZ ;  /* 0xffffffff07037810 */ /* 0x040fe20007ffe0ff */
[----:B------:R-:W-:-:S03]  /*0480*/  IMAD R25, R7, R6, RZ ;  /* 0x0000000607197224 */ /* 0x000fc600078e02ff */
[C---:B-1----:R-:W-:Y:S02]  /*0490*/  VIADDMNMX R2, R22.reuse, 0x1, R3, PT ;  /* 0x0000000116027846 */ /* 0x042fe40003800103 */
[C---:B---3--:R-:W-:Y:S02]  /*04a0*/  VIMNMX.RELU R10, PT, PT, R23.reuse, R8, PT ;  /* 0x00000008170a7248 */ /* 0x048fe40003fe1100 */
[----:B------:R-:W-:Y:S02]  /*04b0*/  VIMNMX.RELU R3, PT, PT, R22, R3, PT ;  /* 0x0000000316037248 */ /* 0x000fe40003fe1100 */
[----:B------:R-:W-:Y:S01]  /*04c0*/  VIADDMNMX R8, R23, 0x1, R8, PT ;  /* 0x0000000117087846 */ /* 0x000fe20003800108 */
[CC--:B------:R-:W-:Y:S02]  /*04d0*/  IMAD R11, R10.reuse, R7.reuse, R2 ;  /* 0x000000070a0b7224 */ /* 0x0c0fe400078e0202 */
[----:B------:R-:W-:Y:S02]  /*04e0*/  IMAD R17, R10, R7, R3 ;  /* 0x000000070a117224 */ /* 0x000fe400078e0203 */
[----:B--2---:R-:W-:-:S04]  /*04f0*/  IMAD.WIDE R10, R11, 0x4, R4 ;  /* 0x000000040b0a7825 */ /* 0x004fc800078e0204 */
[----:B------:R-:W-:Y:S01]  /*0500*/  IMAD.WIDE R16, R17, 0x4, R4 ;  /* 0x0000000411107825 */ /* 0x000fe200078e0204 */
[----:B------:R0:W2:Y:S03]  /*0510*/  LDG.E.CONSTANT R24, desc[UR4][R10.64] ;  /* 0x000000040a187981 */ /* 0x0000a6000c1e9900 */
[CC--:B------:R-:W-:Y:S02]  /*0520*/  IMAD R3, R8.reuse, R7.reuse, R3 ;  /* 0x0000000708037224 */ /* 0x0c0fe400078e0203 */
[----:B------:R-:W-:Y:S02]  /*0530*/  IMAD R13, R8, R7, R2 ;  /* 0x00000007080d7224 */ /* 0x000fe400078e0202 */
[----:B------:R-:W-:-:S04]  /*0540*/  IMAD.WIDE R6, R25, 0x4, R10 ;  /* 0x0000000419067825 */ /* 0x000fc800078e020a */
[----:B------:R-:W-:-:S04]  /*0550*/  IMAD.WIDE R2, R3, 0x4, R4 ;  /* 0x0000000403027825 */ /* 0x000fc800078e0204 */
[C---:B------:R-:W-:Y:S02]  /*0560*/  IMAD.WIDE R8, R25.reuse, 0x4, R16 ;  /* 0x0000000419087825 */ /* 0x040fe400078e0210 */
[----:B------:R-:W3:Y:S02]  /*0570*/  LDG.E.CONSTANT R16, desc[UR4][R16.64] ;  /* 0x0000000410107981 */ /* 0x000ee4000c1e9900 */
[----:B0-----:R-:W-:Y:S02]  /*0580*/  IMAD.WIDE R10, R25, 0x4, R6 ;  /* 0x00000004190a7825 */ /* 0x001fe400078e0206 */
[----:B------:R-:W4:Y:S02]  /*0590*/  LDG.E.CONSTANT R6, desc[UR4][R6.64] ;  /* 0x0000000406067981 */ /* 0x000f24000c1e9900 */
[----:B------:R-:W-:Y:S02]  /*05a0*/  IMAD.WIDE R4, R13, 0x4, R4 ;  /* 0x000000040d047825 */ /* 0x000fe400078e0204 */
[----:B------:R-:W5:Y:S02]  /*05b0*/  LDG.E.CONSTANT R10, desc[UR4][R10.64] ;  /* 0x000000040a0a7981 */ /* 0x000f64000c1e9900 */
[----:B------:R-:W-:-:S04]  /*05c0*/  IMAD.WIDE R20, R25, 0x4, R2 ;  /* 0x0000000419147825 */ /* 0x000fc800078e0202 */
[C---:B------:R-:W-:Y:S01]  /*05d0*/  IMAD.WIDE R12, R25.reuse, 0x4, R8 ;  /* 0x00000004190c7825 */ /* 0x040fe200078e0208 */
[----:B------:R0:W5:Y:S03]  /*05e0*/  LDG.E.CONSTANT R7, desc[UR4][R2.64] ;  /* 0x0000000402077981 */ /* 0x000166000c1e9900 */
[C---:B------:R-:W-:Y:S01]  /*05f0*/  IMAD.WIDE R28, R25.reuse, 0x4, R4 ;  /* 0x00000004191c7825 */ /* 0x040fe200078e0204 */
[----:B------:R-:W5:Y:S03]  /*0600*/  LDG.E.CONSTANT R8, desc[UR4][R8.64] ;  /* 0x0000000408087981 */ /* 0x000f66000c1e9900 */
[C---:B------:R-:W-:Y:S01]  /*0610*/  IMAD.WIDE R26, R25.reuse, 0x4, R20 ;  /* 0x00000004191a7825 */ /* 0x040fe200078e0214 */
[----:B------:R-:W5:Y:S03]  /*0620*/  LDG.E.CONSTANT R12, desc[UR4][R12.64] ;  /* 0x000000040c0c7981 */ /* 0x000f66000c1e9900 */
[----:B0-----:R-:W-:Y:S01]  /*0630*/  IMAD.WIDE R2, R25, 0x4, R28 ;  /* 0x0000000419027825 */ /* 0x001fe200078e021c */
[----:B------:R-:W5:Y:S04]  /*0640*/  LDG.E.CONSTANT R20, desc[UR4][R20.64] ;  /* 0x0000000414147981 */ /* 0x000f68000c1e9900 */
[----:B------:R-:W5:Y:S04]  /*0650*/  LDG.E.CONSTANT R26, desc[UR4][R26.64] ;  /* 0x000000041a1a7981 */ /* 0x000f68000c1e9900 */
[----:B------:R0:W5:Y:S04]  /*0660*/  LDG.E.CONSTANT R9, desc[UR4][R4.64] ;  /* 0x0000000404097981 */ /* 0x000168000c1e9900 */
[----:B------:R-:W5:Y:S04]  /*0670*/  LDG.E.CONSTANT R28, desc[UR4][R28.64] ;  /* 0x000000041c1c7981 */ /* 0x000f68000c1e9900 */
[----:B------:R1:W5:Y:S01]  /*0680*/  LDG.E.CONSTANT R11, desc[UR4][R2.64] ;  /* 0x00000004020b7981 */ /* 0x000362000c1e9900 */
[----:B------:R-:W-:Y:S01]  /*0690*/  I2FP.F32.S32 R22, R22 ;  /* 0x0000001600167245 */ /* 0x000fe20000201400 */
[----:B0-----:R-:W0:Y:S01]  /*06a0*/  LDC.64 R4, c[0x0][0x388] ;  /* 0x0000e200ff047b82 */ /* 0x001e220000000a00 */
[----:B------:R-:W-:-:S03]  /*06b0*/  I2FP.F32.S32 R23, R23 ;  /* 0x0000001700177245 */ /* 0x000fc60000201400 */
[----:B------:R-:W-:Y:S02]  /*06c0*/  FADD R19, R19, -R22 ;  /* 0x8000001613137221 */ /* 0x000fe40000000000 */
[----:B------:R-:W-:Y:S02]  /*06d0*/  FADD R0, R0, -R23 ;  /* 0x8000001700007221 */ /* 0x000fe40000000000 */
[----:B------:R-:W-:Y:S02]  /*06e0*/  FADD R13, -R19, 1 ;  /* 0x3f800000130d7421 */ /* 0x000fe40000000100 */
[----:B------:R-:W-:Y:S01]  /*06f0*/  FADD R17, -R0, 1 ;  /* 0x3f80000000117421 */ /* 0x000fe20000000100 */
[----:B------:R-:W-:Y:S01]  /*0700*/  IMAD R18, R18, 0x9300, RZ ;  /* 0x0000930012127824 */ /* 0x000fe200078e02ff */
[----:B------:R-:W-:-:S04]  /*0710*/  LOP3.LUT R14, R14, 0xffff, RZ, 0xc0, !PT ;  /* 0x0000ffff0e0e7812 */ /* 0x000fc800078ec0ff */
[----:B------:R-:W-:-:S04]  /*0720*/  LOP3.LUT R15, R18, 0xffff, R15, 0xf8, !PT ;  /* 0x0000ffff120f7812 */ /* 0x000fc800078ef80f */
[----:B------:R-:W-:-:S05]  /*0730*/  IADD3 R15, PT, PT, R14, R15, RZ ;  /* 0x0000000f0e0f7210 */ /* 0x000fca0007ffe0ff */
[----:B0-----:R-:W-:-:S04]  /*0740*/  IMAD.WIDE.U32 R4, R15, 0x4, R4 ;  /* 0x000000040f047825 */ /* 0x001fc800078e0004 */
[----:B--2---:R-:W-:-:S04]  /*0750*/  FMUL R24, R19, R24 ;  /* 0x0000001813187220 */ /* 0x004fc80000400000 */
[----:B------:R-:W-:Y:S01]  /*0760*/  FMUL R24, R17, R24 ;  /* 0x0000001811187220 */ /* 0x000fe20000400000 */
[----:B---3--:R-:W-:Y:S01]  /*0770*/  FMUL R16, R13, R16 ;  /* 0x000000100d107220 */ /* 0x008fe20000400000 */
[C---:B----4-:R-:W-:Y:S01]  /*0780*/  FMUL R6, R19.reuse, R6 ;  /* 0x0000000613067220 */ /* 0x050fe20000400000 */
[----:B-----5:R-:W-:-:S03]  /*0790*/  FMUL R10, R19, R10 ;  /* 0x0000000a130a7220 */ /* 0x020fc60000400000 */
[C---:B------:R-:W-:Y:S01]  /*07a0*/  FMUL R21, R17.reuse, R6 ;  /* 0x0000000611157220 */ /* 0x040fe20000400000 */
[C---:B------:R-:W-:Y:S01]  /*07b0*/  FMUL R23, R17.reuse, R10 ;  /* 0x0000000a11177220 */ /* 0x040fe20000400000 */
[----:B-1----:R-:W-:Y:S01]  /*07c0*/  FFMA R3, R17, R16, R24 ;  /* 0x0000001011037223 */ /* 0x002fe20000000018 */
[C---:B------:R-:W-:Y:S01]  /*07d0*/  FMUL R7, R13.reuse, R7 ;  /* 0x000000070d077220 */ /* 0x040fe20000400000 */
[C---:B------:R-:W-:Y:S01]  /*07e0*/  FMUL R8, R13.reuse, R8 ;  /* 0x000000080d087220 */ /* 0x040fe20000400000 */
[----:B------:R-:W-:-:S03]  /*07f0*/  FMUL R12, R13, R12 ;  /* 0x0000000c0d0c7220 */ /* 0x000fc60000400000 */
[C---:B------:R-:W-:Y:S01]  /*0800*/  FFMA R21, R17.reuse, R8, R21 ;  /* 0x0000000811157223 */ /* 0x040fe20000000015 */
[----:B------:R-:W-:Y:S02]  /*0810*/  HFMA2 R6, -RZ, RZ, 1.9990234375, 0 ;  /* 0x3fff0000ff067431 */ /* 0x000fe400000001ff */
[----:B------:R-:W-:Y:S01]  /*0820*/  FFMA R23, R17, R12, R23 ;  /* 0x0000000c11177223 */ /* 0x000fe20000000017 */
[C---:B------:R-:W-:Y:S01]  /*0830*/  FMUL R20, R13.reuse, R20 ;  /* 0x000000140d147220 */ /* 0x040fe20000400000 */
[----:B------:R-:W-:Y:S01]  /*0840*/  FMUL R26, R13, R26 ;  /* 0x0000001a0d1a7220 */ /* 0x000fe20000400000 */
[C---:B------:R-:W-:Y:S02]  /*0850*/  FFMA R3, R0.reuse, R7, R3 ;  /* 0x0000000700037223 */ /* 0x040fe40000000003 */
[C---:B------:R-:W-:Y:S01]  /*0860*/  FFMA R21, R0.reuse, R20, R21 ;  /* 0x0000001400157223 */ /* 0x040fe20000000015 */
[----:B------:R-:W-:Y:S01]  /*0870*/  FFMA R23, R0, R26, R23 ;  /* 0x0000001a00177223 */ /* 0x000fe20000000017 */
[C---:B------:R-:W-:Y:S01]  /*0880*/  FMUL R9, R19.reuse, R9 ;  /* 0x0000000913097220 */ /* 0x040fe20000400000 */
[C---:B------:R-:W-:Y:S01]  /*0890*/  FMUL R28, R19.reuse, R28 ;  /* 0x0000001c131c7220 */ /* 0x040fe20000400000 */
[----:B------:R-:W-:-:S02]  /*08a0*/  FMUL R2, R19, R11 ;  /* 0x0000000b13027220 */ /* 0x000fc40000400000 */
[C---:B------:R-:W-:Y:S01]  /*08b0*/  FFMA R3, R0.reuse, R9, R3 ;  /* 0x0000000900037223 */ /* 0x040fe20000000003 */
[C---:B------:R-:W-:Y:S01]  /*08c0*/  FFMA R21, R0.reuse, R28, R21 ;  /* 0x0000001c00157223 */ /* 0x040fe20000000015 */
[----:B------:R-:W-:Y:S02]  /*08d0*/  FFMA R2, R0, R2, R23 ;  /* 0x0000000200027223 */ /* 0x000fe40000000017 */
[-C--:B------:R-:W-:Y:S01]  /*08e0*/  FFMA R3, R3, R6.reuse, -0.99609375 ;  /* 0xbf7f000003037423 */ /* 0x080fe20000000006 */
[-C--:B------:R-:W-:Y:S01]  /*08f0*/  FFMA R21, R21, R6.reuse, -0.99609375 ;  /* 0xbf7f000015157423 */ /* 0x080fe20000000006 */
[----:B------:R-:W-:-:S03]  /*0900*/  FFMA R7, R2, R6, -0.99609375 ;  /* 0xbf7f000002077423 */ /* 0x000fc60000000006 */
[----:B------:R-:W-:Y:S04]  /*0910*/  STG.E desc[UR4][R4.64], R3 ;  /* 0x0000000304007986 */ /* 0x000fe8000c101904 */
[----:B------:R-:W-:Y:S04]  /*0920*/  STG.E desc[UR4][R4.64+0xc400], R21 ;  /* 0x00c4001504007986 */ /* 0x000fe8000c101904 */
[----:B------:R-:W-:Y:S01]  /*0930*/  STG.E desc[UR4][R4.64+0x18800], R7 ;  /* 0x0188000704007986 */ /* 0x000fe2000c101904 */
[----:B------:R-:W-:Y:S05]  /*0940*/  EXIT ;  /* 0x000000000000794d */ /* 0x000fea0003800000 */
        .weak           $__internal_3_$__cuda_sm3x_div_rn_noftz_f32_slowpath
        .type           $__internal_3_$__cuda_sm3x_div_rn_noftz_f32_slowpath,@function
        .size           $__internal_3_$__cuda_sm3x_div_rn_noftz_f32_slowpath,(.L_x_62 - $__internal_3_$__cuda_sm3x_div_rn_noftz_f32_slowpath)
$__internal_3_$__cuda_sm3x_div_rn_noftz_f32_slowpath:
[----:B------:R-:W-:Y:S01]  /*0950*/  SHF.R.U32.HI R9, RZ, 0x17, R4 ;  /* 0x00000017ff097819 */ /* 0x000fe20000011604 */
[----:B------:R-:W-:Y:S01]  /*0960*/  BSSY.RECONVERGENT B1, `(.L_x_47) ;  /* 0x0000064000017945 */ /* 0x000fe20003800200 */
[----:B------:R-:W-:Y:S01]  /*0970*/  SHF.R.U32.HI R0, RZ, 0x17, R3 ;  /* 0x00000017ff007819 */ /* 0x000fe20000011603 */
[----:B------:R-:W-:Y:S01]  /*0980*/  IMAD.MOV.U32 R10, RZ, RZ, 0x42e00000 ;  /* 0x42e00000ff0a7424 */ /* 0x000fe200078e00ff */
[----:B------:R-:W-:Y:S02]  /*0990*/  LOP3.LUT R9, R9, 0xff, RZ, 0xc0, !PT ;  /* 0x000000ff09097812 */ /* 0x000fe400078ec0ff */
[----:B------:R-:W-:Y:S02]  /*09a0*/  LOP3.LUT R16, R0, 0xff, RZ, 0xc0, !PT ;  /* 0x000000ff00107812 */ /* 0x000fe400078ec0ff */
[----:B------:R-:W-:Y:S02]  /*09b0*/  IADD3 R11, PT, PT, R9, -0x1, RZ ;  /* 0xffffffff090b7810 */ /* 0x000fe40007ffe0ff */
[----:B------:R-:W-:-:S02]  /*09c0*/  IADD3 R12, PT, PT, R16, -0x1, RZ ;  /* 0xffffffff100c7810 */ /* 0x000fc40007ffe0ff */
[----:B------:R-:W-:-:S04]  /*09d0*/  ISETP.GT.U32.AND P0, PT, R11, 0xfd, PT ;  /* 0x000000fd0b00780c */ /* 0x000fc80003f04070 */
[----:B------:R-:W-:-:S13]  /*09e0*/  ISETP.GT.U32.OR P0, PT, R12, 0xfd, P0 ;  /* 0x000000fd0c00780c */ /* 0x000fda0000704470 */
[----:B------:R-:W-:Y:S01]  /*09f0*/  @!P0 MOV R7, RZ ;  /* 0x000000ff00078202 */ /* 0x000fe20000000f00 */
[----:B------:R-:W-:Y:S06]  /*0a00*/  @!P0 BRA `(.L_x_48) ;  /* 0x0000000000608947 */ /* 0x000fec0003800000 */
[----:B------:R-:W-:Y:S01]  /*0a10*/  HFMA2 R0, -RZ, RZ, 3.4375, 0 ;  /* 0x42e00000ff007431 */ /* 0x000fe200000001ff */
[----:B------:R-:W-:-:S04]  /*0a20*/  FSETP.GTU.FTZ.AND P0, PT, |R3|, +INF , PT ;  /* 0x7f8000000300780b */ /* 0x000fc80003f1c200 */
        /* <DEDUP_REMOVED lines=17> */
[----:B------:R-:W-:Y:S01]  /*0b40*/  @P0 MOV R7, RZ ;  /* 0x000000ff00070202 */ /* 0x000fe20000000f00 */
[----:B------:R-:W-:Y:S01]  /*0b50*/  @!P0 FFMA R3, R3, 1.84467440737095516160e+19, RZ ;  /* 0x5f80000003038823 */ /* 0x000fe200000000ff */
[----:B------:R-:W-:Y:S01]  /*0b60*/  @!P0 MOV R7, 0xffffffc0 ;  /* 0xffffffc000078802 */ /* 0x000fe20000000f00 */
[----:B------:R-:W-:-:S04]  /*0b70*/  @!P1 FFMA R10, R0, 1.84467440737095516160e+19, RZ ;  /* 0x5f800000000a9823 */ /* 0x000fc800000000ff */
[----:B------:R-:W-:-:S07]  /*0b80*/  @!P1 VIADD R7, R7, 0x40 ;  /* 0x0000004007079836 */ /* 0x000fce0000000000 */
.L_x_48:
[----:B------:R-:W-:Y:S01]  /*0b90*/  LEA R11, R9, 0xc0800000, 0x17 ;  /* 0xc0800000090b7811 */ /* 0x000fe200078eb8ff */
[----:B------:R-:W-:Y:S03]  /*0ba0*/  BSSY.RECONVERGENT B2, `(.L_x_53) ;  /* 0x0000036000027945 */ /* 0x000fe60003800200 */
[----:B------:R-:W-:Y:S02]  /*0bb0*/  IADD3 R11, PT, PT, -R11, R10, RZ ;  /* 0x0000000a0b0b7210 */ /* 0x000fe40007ffe1ff */
[----:B------:R-:W-:Y:S02]  /*0bc0*/  IADD3 R10, PT, PT, R16, -0x7f, RZ ;  /* 0xffffff81100a7810 */ /* 0x000fe40007ffe0ff */
[----:B------:R-:W0:Y:S01]  /*0bd0*/  MUFU.RCP R12, R11 ;  /* 0x0000000b000c7308 */ /* 0x000e220000001000 */
[----:B------:R-:W-:Y:S02]  /*0be0*/  FADD.FTZ R13, -R11, -RZ ;  /* 0x800000ff0b0d7221 */ /* 0x000fe40000010100 */
[C---:B------:R-:W-:Y:S01]  /*0bf0*/  IMAD R0, R10.reuse, -0x800000, R3 ;  /* 0xff8000000a007824 */ /* 0x040fe200078e0203 */
[----:B------:R-:W-:-:S04]  /*0c00*/  IADD3 R10, PT, PT, R10, 0x7f, -R9 ;  /* 0x0000007f0a0a7810 */ /* 0x000fc80007ffe809 */
[----:B------:R-:W-:Y:S01]  /*0c10*/  IADD3 R10, PT, PT, R10, R7, RZ ;  /* 0x000000070a0a7210 */ /* 0x000fe20007ffe0ff */
[----:B0-----:R-:W-:-:S04]  /*0c20*/  FFMA R17, R12, R13, 1 ;  /* 0x3f8000000c117423 */ /* 0x001fc8000000000d */
[----:B------:R-:W-:-:S04]  /*0c30*/  FFMA R3, R12, R17, R12 ;  /* 0x000000110c037223 */ /* 0x000fc8000000000c */
[----:B------:R-:W-:-:S04]  /*0c40*/  FFMA R12, R0, R3, RZ ;  /* 0x00000003000c7223 */ /* 0x000fc800000000ff */
[----:B------:R-:W-:-:S04]  /*0c50*/  FFMA R16, R13, R12, R0 ;  /* 0x0000000c0d107223 */ /* 0x000fc80000000000 */
[----:B------:R-:W-:-:S04]  /*0c60*/  FFMA R16, R3, R16, R12 ;  /* 0x0000001003107223 */ /* 0x000fc8000000000c */
[----:B------:R-:W-:-:S04]  /*0c70*/  FFMA R13, R13, R16, R0 ;  /* 0x000000100d0d7223 */ /* 0x000fc80000000000 */
[----:B------:R-:W-:-:S05]  /*0c80*/  FFMA R0, R3, R13, R16 ;  /* 0x0000000d03007223 */ /* 0x000fca0000000010 */
[----:B------:R-:W-:-:S04]  /*0c90*/  SHF.R.U32.HI R9, RZ, 0x17, R0 ;  /* 0x00000017ff097819 */ /* 0x000fc80000011600 */
[----:B------:R-:W-:-:S04]  /*0ca0*/  LOP3.LUT R9, R9, 0xff, RZ, 0xc0, !PT ;  /* 0x000000ff09097812 */ /* 0x000fc800078ec0ff */
[----:B------:R-:W-:-:S05]  /*0cb0*/  IADD3 R11, PT, PT, R9, R10, RZ ;  /* 0x0000000a090b7210 */ /* 0x000fca0007ffe0ff */
        /* <DEDUP_REMOVED lines=11> */
[----:B------:R-:W-:Y:S01]  /*0d70*/  IADD3 R12, PT, PT, R11, 0x20, RZ ;  /* 0x000000200b0c7810 */ /* 0x000fe20007ffe0ff */
[-CC-:B------:R-:W-:Y:S01]  /*0d80*/  FFMA.RM R10, R3, R13.reuse, R16.reuse ;  /* 0x0000000d030a7223 */ /* 0x180fe20000004010 */
[----:B------:R-:W-:Y:S02]  /*0d90*/  ISETP.NE.AND P2, PT, R11, RZ, PT ;  /* 0x000000ff0b00720c */ /* 0x000fe40003f45270 */
[----:B------:R-:W-:Y:S01]  /*0da0*/  LOP3.LUT R9, R7, 0x7fffff, RZ, 0xc0, !PT ;  /* 0x007fffff07097812 */ /* 0x000fe200078ec0ff */
[----:B------:R-:W-:Y:S01]  /*0db0*/  FFMA.RP R7, R3, R13, R16 ;  /* 0x0000000d03077223 */ /* 0x000fe20000008010 */
[----:B------:R-:W-:Y:S02]  /*0dc0*/  ISETP.NE.AND P1, PT, R11, RZ, PT ;  /* 0x000000ff0b00720c */ /* 0x000fe40003f25270 */
[----:B------:R-:W-:Y:S02]  /*0dd0*/  LOP3.LUT R9, R9, 0x800000, RZ, 0xfc, !PT ;  /* 0x0080000009097812 */ /* 0x000fe400078efcff */
[----:B------:R-:W-:-:S02]  /*0de0*/  IADD3 R3, PT, PT, -R11, RZ, RZ ;  /* 0x000000ff0b037210 */ /* 0x000fc40007ffe1ff */
[----:B------:R-:W-:Y:S02]  /*0df0*/  SHF.L.U32 R12, R9, R12, RZ ;  /* 0x0000000c090c7219 */ /* 0x000fe400000006ff */
[----:B------:R-:W-:Y:S02]  /*0e00*/  FSETP.NEU.FTZ.AND P0, PT, R7, R10, PT ;  /* 0x0000000a0700720b */ /* 0x000fe40003f1d000 */
[----:B------:R-:W-:Y:S02]  /*0e10*/  SEL R10, R3, RZ, P2 ;  /* 0x000000ff030a7207 */ /* 0x000fe40001000000 */
[----:B------:R-:W-:Y:S02]  /*0e20*/  ISETP.NE.AND P1, PT, R12, RZ, P1 ;  /* 0x000000ff0c00720c */ /* 0x000fe40000f25270 */
[----:B------:R-:W-:Y:S02]  /*0e30*/  SHF.R.U32.HI R10, RZ, R10, R9 ;  /* 0x0000000aff0a7219 */ /* 0x000fe40000011609 */
[----:B------:R-:W-:-:S02]  /*0e40*/  PLOP3.LUT P0, PT, P0, P1, PT, 0xf8, 0x8f ;  /* 0x00000000008f781c */ /* 0x000fc40000703f70 */
[----:B------:R-:W-:Y:S02]  /*0e50*/  SHF.R.U32.HI R12, RZ, 0x1, R10 ;  /* 0x00000001ff0c7819 */ /* 0x000fe4000001160a */
[----:B------:R-:W-:-:S04]  /*0e60*/  SEL R3, RZ, 0x1, !P0 ;  /* 0x00000001ff037807 */ /* 0x000fc80004000000 */
[----:B------:R-:W-:-:S04]  /*0e70*/  LOP3.LUT R3, R3, 0x1, R12, 0xf8, !PT ;  /* 0x0000000103037812 */ /* 0x000fc800078ef80c */
[----:B------:R-:W-:-:S04]  /*0e80*/  LOP3.LUT R3, R3, R10, RZ, 0xc0, !PT ;  /* 0x0000000a03037212 */ /* 0x000fc800078ec0ff */
[----:B------:R-:W-:-:S04]  /*0e90*/  IADD3 R3, PT, PT, R12, R3, RZ ;  /* 0x000000030c037210 */ /* 0x000fc80007ffe0ff */
[----:B------:R-:W-:Y:S01]  /*0ea0*/  LOP3.LUT R0, R3, R0, RZ, 0xfc, !PT ;  /* 0x0000000003007212 */ /* 0x000fe200078efcff */
[----:B------:R-:W-:Y:S06]  /*0eb0*/  BRA `(.L_x_56) ;  /* 0x0000000000107947 */ /* 0x000fec0003800000 */
.L_x_55:
[----:B------:R-:W-:-:S04]  /*0ec0*/  LOP3.LUT R0, R0, 0x80000000, RZ, 0xc0, !PT ;  /* 0x8000000000007812 */ /* 0x000fc800078ec0ff */
[----:B------:R-:W-:Y:S01]  /*0ed0*/  LOP3.LUT R0, R0, 0x7f800000, RZ, 0xfc, !PT ;  /* 0x7f80000000007812 */ /* 0x000fe200078efcff */
[----:B------:R-:W-:Y:S06]  /*0ee0*/  BRA `(.L_x_56) ;  /* 0x0000000000047947 */ /* 0x000fec0003800000 */
.L_x_54:
[----:B------:R-:W-:-:S07]  /*0ef0*/  LEA R0, R10, R0, 0x17 ;  /* 0x000000000a007211 */ /* 0x000fce00078eb8ff */
.L_x_56:
[----:B------:R-:W-:Y:S05]  /*0f00*/  BSYNC.RECONVERGENT B2 ;  /* 0x0000000000027941 */ /* 0x000fea0003800200 */
.L_x_53:
[----:B------:R-:W-:Y:S05]  /*0f10*/  BRA `(.L_x_57) ;  /* 0x0000000000207947 */ /* 0x000fea0003800000 */
.L_x_52:
[----:B------:R-:W-:-:S04]  /*0f20*/  LOP3.LUT R0, R10, 0x80000000, R3, 0x48, !PT ;  /* 0x800000000a007812 */ /* 0x000fc800078e4803 */
[----:B------:R-:W-:Y:S01]  /*0f30*/  LOP3.LUT R0, R0, 0x7f800000, RZ, 0xfc, !PT ;  /* 0x7f80000000007812 */ /* 0x000fe200078efcff */
[----:B------:R-:W-:Y:S06]  /*0f40*/  BRA `(.L_x_57) ;  /* 0x0000000000147947 */ /* 0x000fec0003800000 */
.L_x_51:
[----:B------:R-:W-:Y:S01]  /*0f50*/  LOP3.LUT R0, R10, 0x80000000, R3, 0x48, !PT ;  /* 0x800000000a007812 */ /* 0x000fe200078e4803 */
[----:B------:R-:W-:Y:S06]  /*0f60*/  BRA `(.L_x_57) ;  /* 0x00000000000c7947 */ /* 0x000fec0003800000 */
.L_x_50:
[----:B------:R-:W0:Y:S01]  /*0f70*/  MUFU.RSQ R0, -QNAN ;  /* 0xffc0000000007908 */ /* 0x000e220000001400 */
[----:B------:R-:W-:Y:S05]  /*0f80*/  BRA `(.L_x_57) ;  /* 0x0000000000047947 */ /* 0x000fea0003800000 */
.L_x_49:
[----:B------:R-:W-:-:S07]  /*0f90*/  FADD.FTZ R0, R3, R0 ;  /* 0x0000000003007221 */ /* 0x000fce0000010000 */
.L_x_57:
[----:B------:R-:W-:Y:S05]  /*0fa0*/  BSYNC.RECONVERGENT B1 ;  /* 0x0000000000017941 */ /* 0x000fea0003800200 */
.L_x_47:
[----:B------:R-:W-:-:S04]  /*0fb0*/  HFMA2 R9, -RZ, RZ, 0, 0 ;  /* 0x00000000ff097431 */ /* 0x000fc800000001ff */
[----:B0-----:R-:W-:Y:S05]  /*0fc0*/  RET.REL.NODEC R8 `(_Z18bilinearCropKernelPKfPfS0_iii) ;  /* 0xfffffff0080c7950 */ /* 0x001fea0003c3ffff */
.L_x_58:
        /* <DEDUP_REMOVED lines=11> */
.L_x_62:


//--------------------- .nv.shared._Z17l2NormalizeKernelPfii --------------------------
	.section	.nv.shared._Z17l2NormalizeKernelPfii,"aw",@nobits
	.sectionflags	@""
	.align	4
.nv.shared._Z17l2NormalizeKernelPfii:
	.zero		2048


//--------------------- .nv.shared.reserved.0     --------------------------
	.section	.nv.shared.reserved.0,"aw",@nobits
	.weak		__nv_reservedSMEM_offset_0_alias
	.size		__nv_reservedSMEM_offset_0_alias, 0, 64
	.other		__nv_reservedSMEM_offset_0_alias,@"STO_CUDA_RESERVED_SHARED STV_DEFAULT"
__nv_reservedSMEM_offset_0_alias:
	.zero		0
	.zero		64


//--------------------- .nv.constant0._Z17l2NormalizeKernelPfii --------------------------
	.section	.nv.constant0._Z17l2NormalizeKernelPfii,"a",@progbits
	.sectionflags	@""
	.align	4
.nv.constant0._Z17l2NormalizeKernelPfii:
	.zero		912


//--------------------- .nv.constant0._Z20transformBoxesKernelPKfPfifffii --------------------------
	.section	.nv.constant0._Z20transformBoxesKernelPKfPfifffii,"a",@progbits
	.sectionflags	@""
	.align	4
.nv.constant0._Z20transformBoxesKernelPKfPfifffii:
	.zero		936


//--------------------- .nv.constant0._Z17expandBoxesKernelPfiii --------------------------
	.section	.nv.constant0._Z17expandBoxesKernelPfiii,"a",@progbits
	.sectionflags	@""
	.align	4
.nv.constant0._Z17expandBoxesKernelPfiii:
	.zero		916


//--------------------- .nv.constant0._Z18bilinearCropKernelPKfPfS0_iii --------------------------
	.section	.nv.constant0._Z18bilinearCropKernelPKfPfS0_iii,"a",@progbits
	.sectionflags	@""
	.align	4
.nv.constant0._Z18bilinearCropKernelPKfPfS0_iii:
	.zero		932


//--------------------- SYMBOLS --------------------------

	.type		.nv.reservedSmem.offset0,@object
	.size		.nv.reservedSmem.offset0,0x4
	.type		.nv.reservedSmem.cap,@object
	.size		.nv.reservedSmem.cap,0x4
